//
// Generated by NVIDIA NVVM Compiler
//
// Compiler Build ID: CL-36424714
// Cuda compilation tools, release 13.0, V13.0.88
// Based on NVVM 20.0.0
//

.version 9.0
.target sm_100
.address_size 64

	// .globl	_Z3mapiPdS_iPiS0_i
.global .align 4 .b8 precalc_xorwow_matrix[102400];
.global .align 4 .b8 precalc_xorwow_offset_matrix[102400];
.global .align 4 .b8 mrg32k3aM1[2304];
.global .align 4 .b8 mrg32k3aM2[2304];
.global .align 4 .b8 mrg32k3aM1SubSeq[2016];
.global .align 4 .b8 mrg32k3aM2SubSeq[2016];
.global .align 4 .b8 mrg32k3aM1Seq[2304];
.global .align 4 .b8 mrg32k3aM2Seq[2304];
.const .align 8 .b8 __cr_lgamma_table[72];

.visible .entry _Z3mapiPdS_iPiS0_i(
	.param .u32 _Z3mapiPdS_iPiS0_i_param_0,
	.param .u64 .ptr .align 1 _Z3mapiPdS_iPiS0_i_param_1,
	.param .u64 .ptr .align 1 _Z3mapiPdS_iPiS0_i_param_2,
	.param .u32 _Z3mapiPdS_iPiS0_i_param_3,
	.param .u64 .ptr .align 1 _Z3mapiPdS_iPiS0_i_param_4,
	.param .u64 .ptr .align 1 _Z3mapiPdS_iPiS0_i_param_5,
	.param .u32 _Z3mapiPdS_iPiS0_i_param_6
)
{
	.reg .pred 	%p<19>;
	.reg .b32 	%r<74>;
	.reg .b64 	%rd<40>;
	.reg .b64 	%fd<96>;

	ld.param.u32 	%r40, [_Z3mapiPdS_iPiS0_i_param_0];
	ld.param.u64 	%rd7, [_Z3mapiPdS_iPiS0_i_param_1];
	ld.param.u64 	%rd8, [_Z3mapiPdS_iPiS0_i_param_2];
	ld.param.u32 	%r38, [_Z3mapiPdS_iPiS0_i_param_3];
	ld.param.u32 	%r39, [_Z3mapiPdS_iPiS0_i_param_6];
	cvta.to.global.u64 	%rd1, %rd8;
	cvta.to.global.u64 	%rd2, %rd7;
	mov.u32 	%r41, %ctaid.x;
	mov.u32 	%r42, %ntid.x;
	mov.u32 	%r43, %tid.x;
	mad.lo.s32 	%r1, %r41, %r42, %r43;
	setp.ge.s32 	%p1, %r1, %r40;
	@%p1 bra 	$L__BB0_23;
	setp.lt.s32 	%p2, %r38, 1;
	mov.b32 	%r73, 0;
	@%p2 bra 	$L__BB0_22;
	setp.lt.s32 	%p3, %r39, 1;
	mul.lo.s32 	%r2, %r39, %r1;
	@%p3 bra 	$L__BB0_16;
	and.b32  	%r3, %r39, 7;
	and.b32  	%r4, %r39, 3;
	and.b32  	%r5, %r39, 2147483640;
	and.b32  	%r6, %r39, 1;
	neg.s32 	%r7, %r5;
	mov.f64 	%fd84, 0d4202A05F20000000;
	mov.b32 	%r58, 0;
	mov.u32 	%r73, %r58;
$L__BB0_4:
	setp.lt.u32 	%p10, %r39, 8;
	mul.lo.s32 	%r10, %r58, %r39;
	mov.f64 	%fd92, 0d0000000000000000;
	mov.b32 	%r63, 0;
	@%p10 bra 	$L__BB0_7;
	mul.wide.u32 	%rd9, %r10, 8;
	add.s64 	%rd10, %rd1, %rd9;
	add.s64 	%rd39, %rd10, 32;
	mov.f64 	%fd92, 0d0000000000000000;
	mov.u32 	%r60, %r2;
	mov.u32 	%r61, %r7;
$L__BB0_6:
	.pragma "nounroll";
	mul.wide.s32 	%rd11, %r60, 8;
	add.s64 	%rd12, %rd2, %rd11;
	ld.global.f64 	%fd26, [%rd12];
	ld.global.f64 	%fd27, [%rd39+-32];
	sub.f64 	%fd28, %fd26, %fd27;
	fma.rn.f64 	%fd29, %fd28, %fd28, %fd92;
	ld.global.f64 	%fd30, [%rd12+8];
	ld.global.f64 	%fd31, [%rd39+-24];
	sub.f64 	%fd32, %fd30, %fd31;
	fma.rn.f64 	%fd33, %fd32, %fd32, %fd29;
	ld.global.f64 	%fd34, [%rd12+16];
	ld.global.f64 	%fd35, [%rd39+-16];
	sub.f64 	%fd36, %fd34, %fd35;
	fma.rn.f64 	%fd37, %fd36, %fd36, %fd33;
	ld.global.f64 	%fd38, [%rd12+24];
	ld.global.f64 	%fd39, [%rd39+-8];
	sub.f64 	%fd40, %fd38, %fd39;
	fma.rn.f64 	%fd41, %fd40, %fd40, %fd37;
	ld.global.f64 	%fd42, [%rd12+32];
	ld.global.f64 	%fd43, [%rd39];
	sub.f64 	%fd44, %fd42, %fd43;
	fma.rn.f64 	%fd45, %fd44, %fd44, %fd41;
	ld.global.f64 	%fd46, [%rd12+40];
	ld.global.f64 	%fd47, [%rd39+8];
	sub.f64 	%fd48, %fd46, %fd47;
	fma.rn.f64 	%fd49, %fd48, %fd48, %fd45;
	ld.global.f64 	%fd50, [%rd12+48];
	ld.global.f64 	%fd51, [%rd39+16];
	sub.f64 	%fd52, %fd50, %fd51;
	fma.rn.f64 	%fd53, %fd52, %fd52, %fd49;
	ld.global.f64 	%fd54, [%rd12+56];
	ld.global.f64 	%fd55, [%rd39+24];
	sub.f64 	%fd56, %fd54, %fd55;
	fma.rn.f64 	%fd92, %fd56, %fd56, %fd53;
	add.s32 	%r61, %r61, 8;
	add.s32 	%r60, %r60, 8;
	add.s64 	%rd39, %rd39, 64;
	setp.ne.s32 	%p11, %r61, 0;
	mov.u32 	%r63, %r5;
	@%p11 bra 	$L__BB0_6;
$L__BB0_7:
	setp.eq.s32 	%p12, %r3, 0;
	@%p12 bra 	$L__BB0_15;
	add.s32 	%r51, %r3, -1;
	setp.lt.u32 	%p13, %r51, 3;
	@%p13 bra 	$L__BB0_10;
	add.s32 	%r52, %r63, %r2;
	mul.wide.s32 	%rd13, %r52, 8;
	add.s64 	%rd14, %rd2, %rd13;
	ld.global.f64 	%fd58, [%rd14];
	add.s32 	%r53, %r63, %r10;
	mul.wide.u32 	%rd15, %r53, 8;
	add.s64 	%rd16, %rd1, %rd15;
	ld.global.f64 	%fd59, [%rd16];
	sub.f64 	%fd60, %fd58, %fd59;
	fma.rn.f64 	%fd61, %fd60, %fd60, %fd92;
	ld.global.f64 	%fd62, [%rd14+8];
	cvt.u64.u32 	%rd17, %r10;
	cvt.u64.u32 	%rd18, %r63;
	add.s64 	%rd19, %rd18, %rd17;
	shl.b64 	%rd20, %rd19, 3;
	add.s64 	%rd21, %rd1, %rd20;
	ld.global.f64 	%fd63, [%rd21+8];
	sub.f64 	%fd64, %fd62, %fd63;
	fma.rn.f64 	%fd65, %fd64, %fd64, %fd61;
	ld.global.f64 	%fd66, [%rd14+16];
	ld.global.f64 	%fd67, [%rd21+16];
	sub.f64 	%fd68, %fd66, %fd67;
	fma.rn.f64 	%fd69, %fd68, %fd68, %fd65;
	ld.global.f64 	%fd70, [%rd14+24];
	ld.global.f64 	%fd71, [%rd21+24];
	sub.f64 	%fd72, %fd70, %fd71;
	fma.rn.f64 	%fd92, %fd72, %fd72, %fd69;
	add.s32 	%r63, %r63, 4;
$L__BB0_10:
	setp.eq.s32 	%p14, %r4, 0;
	@%p14 bra 	$L__BB0_15;
	setp.eq.s32 	%p15, %r4, 1;
	@%p15 bra 	$L__BB0_13;
	add.s32 	%r54, %r63, %r2;
	mul.wide.s32 	%rd22, %r54, 8;
	add.s64 	%rd23, %rd2, %rd22;
	ld.global.f64 	%fd74, [%rd23];
	add.s32 	%r55, %r63, %r10;
	mul.wide.u32 	%rd24, %r55, 8;
	add.s64 	%rd25, %rd1, %rd24;
	ld.global.f64 	%fd75, [%rd25];
	sub.f64 	%fd76, %fd74, %fd75;
	fma.rn.f64 	%fd77, %fd76, %fd76, %fd92;
	ld.global.f64 	%fd78, [%rd23+8];
	cvt.u64.u32 	%rd26, %r10;
	cvt.u64.u32 	%rd27, %r63;
	add.s64 	%rd28, %rd27, %rd26;
	shl.b64 	%rd29, %rd28, 3;
	add.s64 	%rd30, %rd1, %rd29;
	ld.global.f64 	%fd79, [%rd30+8];
	sub.f64 	%fd80, %fd78, %fd79;
	fma.rn.f64 	%fd92, %fd80, %fd80, %fd77;
	add.s32 	%r63, %r63, 2;
$L__BB0_13:
	setp.eq.s32 	%p16, %r6, 0;
	@%p16 bra 	$L__BB0_15;
	add.s32 	%r56, %r63, %r2;
	mul.wide.s32 	%rd31, %r56, 8;
	add.s64 	%rd32, %rd2, %rd31;
	ld.global.f64 	%fd81, [%rd32];
	add.s32 	%r57, %r63, %r10;
	mul.wide.u32 	%rd33, %r57, 8;
	add.s64 	%rd34, %rd1, %rd33;
	ld.global.f64 	%fd82, [%rd34];
	sub.f64 	%fd83, %fd81, %fd82;
	fma.rn.f64 	%fd92, %fd83, %fd83, %fd92;
$L__BB0_15:
	setp.lt.f64 	%p17, %fd92, %fd84;
	selp.f64 	%fd84, %fd92, %fd84, %p17;
	selp.b32 	%r73, %r58, %r73, %p17;
	add.s32 	%r58, %r58, 1;
	setp.eq.s32 	%p18, %r58, %r38;
	@%p18 bra 	$L__BB0_22;
	bra.uni 	$L__BB0_4;
$L__BB0_16:
	and.b32  	%r22, %r38, 3;
	setp.lt.u32 	%p4, %r38, 4;
	mov.f64 	%fd94, 0d4202A05F20000000;
	mov.b32 	%r70, 0;
	mov.u32 	%r73, %r70;
	@%p4 bra 	$L__BB0_19;
	and.b32  	%r70, %r38, 2147483644;
	mov.f64 	%fd94, 0d4202A05F20000000;
	mov.b32 	%r65, 0;
	mov.u32 	%r73, %r65;
$L__BB0_18:
	setp.gt.f64 	%p5, %fd94, 0d0000000000000000;
	selp.f64 	%fd94, 0d0000000000000000, %fd94, %p5;
	selp.b32 	%r73, %r65, %r73, %p5;
	add.s32 	%r65, %r65, 4;
	setp.ne.s32 	%p6, %r65, %r70;
	@%p6 bra 	$L__BB0_18;
$L__BB0_19:
	setp.eq.s32 	%p7, %r22, 0;
	@%p7 bra 	$L__BB0_22;
	mov.b32 	%r72, 0;
$L__BB0_21:
	.pragma "nounroll";
	setp.gt.f64 	%p8, %fd94, 0d0000000000000000;
	selp.f64 	%fd94, 0d0000000000000000, %fd94, %p8;
	selp.b32 	%r73, %r70, %r73, %p8;
	add.s32 	%r70, %r70, 1;
	add.s32 	%r72, %r72, 1;
	setp.ne.s32 	%p9, %r72, %r22;
	@%p9 bra 	$L__BB0_21;
$L__BB0_22:
	ld.param.u64 	%rd38, [_Z3mapiPdS_iPiS0_i_param_5];
	cvta.to.global.u64 	%rd35, %rd38;
	mul.wide.s32 	%rd36, %r1, 4;
	add.s64 	%rd37, %rd35, %rd36;
	st.global.u32 	[%rd37], %r73;
$L__BB0_23:
	ret;

}
	// .globl	_Z4map2iPdS_iPiS0_S_S_i
.visible .entry _Z4map2iPdS_iPiS0_S_S_i(
	.param .u32 _Z4map2iPdS_iPiS0_S_S_i_param_0,
	.param .u64 .ptr .align 1 _Z4map2iPdS_iPiS0_S_S_i_param_1,
	.param .u64 .ptr .align 1 _Z4map2iPdS_iPiS0_S_S_i_param_2,
	.param .u32 _Z4map2iPdS_iPiS0_S_S_i_param_3,
	.param .u64 .ptr .align 1 _Z4map2iPdS_iPiS0_S_S_i_param_4,
	.param .u64 .ptr .align 1 _Z4map2iPdS_iPiS0_S_S_i_param_5,
	.param .u64 .ptr .align 1 _Z4map2iPdS_iPiS0_S_S_i_param_6,
	.param .u64 .ptr .align 1 _Z4map2iPdS_iPiS0_S_S_i_param_7,
	.param .u32 _Z4map2iPdS_iPiS0_S_S_i_param_8
)
{
	.reg .pred 	%p<71>;
	.reg .b32 	%r<229>;
	.reg .b64 	%rd<63>;
	.reg .b64 	%fd<140>;

	ld.param.u32 	%r54, [_Z4map2iPdS_iPiS0_S_S_i_param_0];
	ld.param.u64 	%rd14, [_Z4map2iPdS_iPiS0_S_S_i_param_1];
	ld.param.u32 	%r52, [_Z4map2iPdS_iPiS0_S_S_i_param_3];
	ld.param.u64 	%rd15, [_Z4map2iPdS_iPiS0_S_S_i_param_4];
	ld.param.u64 	%rd11, [_Z4map2iPdS_iPiS0_S_S_i_param_5];
	ld.param.u64 	%rd12, [_Z4map2iPdS_iPiS0_S_S_i_param_6];
	ld.param.u64 	%rd13, [_Z4map2iPdS_iPiS0_S_S_i_param_7];
	ld.param.u32 	%r53, [_Z4map2iPdS_iPiS0_S_S_i_param_8];
	cvta.to.global.u64 	%rd1, %rd14;
	cvta.to.global.u64 	%rd2, %rd15;
	mul.hi.s32 	%r55, %r54, -1851608123;
	add.s32 	%r56, %r55, %r54;
	shr.u32 	%r57, %r56, 31;
	shr.s32 	%r58, %r56, 8;
	add.s32 	%r59, %r58, %r57;
	mov.u32 	%r1, %ctaid.x;
	mad.lo.s32 	%r2, %r1, %r59, %r1;
	add.s32 	%r60, %r59, %r2;
	add.s32 	%r61, %r60, 1;
	min.s32 	%r3, %r61, %r54;
	mov.u32 	%r209, %tid.y;
	setp.ge.s32 	%p1, %r209, %r52;
	@%p1 bra 	$L__BB1_63;
	mov.u32 	%r5, %tid.x;
	mul.lo.s32 	%r6, %r52, %r1;
	mov.u32 	%r7, %ntid.x;
	mov.u32 	%r8, %ntid.y;
	sub.s32 	%r62, %r3, %r2;
	not.b32 	%r63, %r2;
	add.s32 	%r9, %r3, %r63;
	and.b32  	%r10, %r62, 15;
	and.b32  	%r11, %r62, 7;
	and.b32  	%r12, %r62, 3;
	and.b32  	%r13, %r62, -8;
	add.s64 	%rd3, %rd2, 32;
	cvta.to.global.u64 	%rd4, %rd11;
	cvta.to.global.u64 	%rd5, %rd12;
	cvta.to.global.u64 	%rd6, %rd13;
$L__BB1_2:
	setp.ge.s32 	%p2, %r5, %r53;
	@%p2 bra 	$L__BB1_62;
	add.s32 	%r64, %r209, %r6;
	mul.lo.s32 	%r15, %r64, %r53;
	mov.u32 	%r210, %r5;
$L__BB1_4:
	setp.ne.s32 	%p3, %r210, 0;
	@%p3 bra 	$L__BB1_20;
	setp.le.s32 	%p4, %r3, %r2;
	mov.b32 	%r223, 0;
	@%p4 bra 	$L__BB1_19;
	setp.lt.u32 	%p5, %r9, 15;
	mov.b32 	%r223, 0;
	mov.u32 	%r215, %r2;
	@%p5 bra 	$L__BB1_9;
	sub.s32 	%r69, %r3, %r2;
	and.b32  	%r70, %r69, -16;
	neg.s32 	%r211, %r70;
	mov.b32 	%r223, 0;
	mov.u32 	%r215, %r2;
$L__BB1_8:
	.pragma "nounroll";
	mul.wide.s32 	%rd16, %r215, 4;
	add.s64 	%rd17, %rd3, %rd16;
	ld.global.u32 	%r71, [%rd17+-32];
	setp.eq.s32 	%p6, %r71, %r209;
	selp.u32 	%r72, 1, 0, %p6;
	add.s32 	%r73, %r223, %r72;
	ld.global.u32 	%r74, [%rd17+-28];
	setp.eq.s32 	%p7, %r74, %r209;
	selp.u32 	%r75, 1, 0, %p7;
	add.s32 	%r76, %r73, %r75;
	ld.global.u32 	%r77, [%rd17+-24];
	setp.eq.s32 	%p8, %r77, %r209;
	selp.u32 	%r78, 1, 0, %p8;
	add.s32 	%r79, %r76, %r78;
	ld.global.u32 	%r80, [%rd17+-20];
	setp.eq.s32 	%p9, %r80, %r209;
	selp.u32 	%r81, 1, 0, %p9;
	add.s32 	%r82, %r79, %r81;
	ld.global.u32 	%r83, [%rd17+-16];
	setp.eq.s32 	%p10, %r83, %r209;
	selp.u32 	%r84, 1, 0, %p10;
	add.s32 	%r85, %r82, %r84;
	ld.global.u32 	%r86, [%rd17+-12];
	setp.eq.s32 	%p11, %r86, %r209;
	selp.u32 	%r87, 1, 0, %p11;
	add.s32 	%r88, %r85, %r87;
	ld.global.u32 	%r89, [%rd17+-8];
	setp.eq.s32 	%p12, %r89, %r209;
	selp.u32 	%r90, 1, 0, %p12;
	add.s32 	%r91, %r88, %r90;
	ld.global.u32 	%r92, [%rd17+-4];
	setp.eq.s32 	%p13, %r92, %r209;
	selp.u32 	%r93, 1, 0, %p13;
	add.s32 	%r94, %r91, %r93;
	ld.global.u32 	%r95, [%rd17];
	setp.eq.s32 	%p14, %r95, %r209;
	selp.u32 	%r96, 1, 0, %p14;
	add.s32 	%r97, %r94, %r96;
	ld.global.u32 	%r98, [%rd17+4];
	setp.eq.s32 	%p15, %r98, %r209;
	selp.u32 	%r99, 1, 0, %p15;
	add.s32 	%r100, %r97, %r99;
	ld.global.u32 	%r101, [%rd17+8];
	setp.eq.s32 	%p16, %r101, %r209;
	selp.u32 	%r102, 1, 0, %p16;
	add.s32 	%r103, %r100, %r102;
	ld.global.u32 	%r104, [%rd17+12];
	setp.eq.s32 	%p17, %r104, %r209;
	selp.u32 	%r105, 1, 0, %p17;
	add.s32 	%r106, %r103, %r105;
	ld.global.u32 	%r107, [%rd17+16];
	setp.eq.s32 	%p18, %r107, %r209;
	selp.u32 	%r108, 1, 0, %p18;
	add.s32 	%r109, %r106, %r108;
	ld.global.u32 	%r110, [%rd17+20];
	setp.eq.s32 	%p19, %r110, %r209;
	selp.u32 	%r111, 1, 0, %p19;
	add.s32 	%r112, %r109, %r111;
	ld.global.u32 	%r113, [%rd17+24];
	setp.eq.s32 	%p20, %r113, %r209;
	selp.u32 	%r114, 1, 0, %p20;
	add.s32 	%r115, %r112, %r114;
	ld.global.u32 	%r116, [%rd17+28];
	setp.eq.s32 	%p21, %r116, %r209;
	selp.u32 	%r117, 1, 0, %p21;
	add.s32 	%r223, %r115, %r117;
	add.s32 	%r215, %r215, 16;
	add.s32 	%r211, %r211, 16;
	setp.ne.s32 	%p22, %r211, 0;
	@%p22 bra 	$L__BB1_8;
$L__BB1_9:
	setp.eq.s32 	%p23, %r10, 0;
	@%p23 bra 	$L__BB1_19;
	add.s32 	%r119, %r10, -1;
	setp.lt.u32 	%p24, %r119, 7;
	@%p24 bra 	$L__BB1_12;
	mul.wide.s32 	%rd18, %r215, 4;
	add.s64 	%rd19, %rd2, %rd18;
	ld.global.u32 	%r120, [%rd19];
	setp.eq.s32 	%p25, %r120, %r209;
	selp.u32 	%r121, 1, 0, %p25;
	add.s32 	%r122, %r223, %r121;
	ld.global.u32 	%r123, [%rd19+4];
	setp.eq.s32 	%p26, %r123, %r209;
	selp.u32 	%r124, 1, 0, %p26;
	add.s32 	%r125, %r122, %r124;
	ld.global.u32 	%r126, [%rd19+8];
	setp.eq.s32 	%p27, %r126, %r209;
	selp.u32 	%r127, 1, 0, %p27;
	add.s32 	%r128, %r125, %r127;
	ld.global.u32 	%r129, [%rd19+12];
	setp.eq.s32 	%p28, %r129, %r209;
	selp.u32 	%r130, 1, 0, %p28;
	add.s32 	%r131, %r128, %r130;
	ld.global.u32 	%r132, [%rd19+16];
	setp.eq.s32 	%p29, %r132, %r209;
	selp.u32 	%r133, 1, 0, %p29;
	add.s32 	%r134, %r131, %r133;
	ld.global.u32 	%r135, [%rd19+20];
	setp.eq.s32 	%p30, %r135, %r209;
	selp.u32 	%r136, 1, 0, %p30;
	add.s32 	%r137, %r134, %r136;
	ld.global.u32 	%r138, [%rd19+24];
	setp.eq.s32 	%p31, %r138, %r209;
	selp.u32 	%r139, 1, 0, %p31;
	add.s32 	%r140, %r137, %r139;
	ld.global.u32 	%r141, [%rd19+28];
	setp.eq.s32 	%p32, %r141, %r209;
	selp.u32 	%r142, 1, 0, %p32;
	add.s32 	%r223, %r140, %r142;
	add.s32 	%r215, %r215, 8;
$L__BB1_12:
	setp.eq.s32 	%p33, %r11, 0;
	@%p33 bra 	$L__BB1_19;
	add.s32 	%r144, %r11, -1;
	setp.lt.u32 	%p34, %r144, 3;
	@%p34 bra 	$L__BB1_15;
	mul.wide.s32 	%rd20, %r215, 4;
	add.s64 	%rd21, %rd2, %rd20;
	ld.global.u32 	%r145, [%rd21];
	setp.eq.s32 	%p35, %r145, %r209;
	selp.u32 	%r146, 1, 0, %p35;
	add.s32 	%r147, %r223, %r146;
	ld.global.u32 	%r148, [%rd21+4];
	setp.eq.s32 	%p36, %r148, %r209;
	selp.u32 	%r149, 1, 0, %p36;
	add.s32 	%r150, %r147, %r149;
	ld.global.u32 	%r151, [%rd21+8];
	setp.eq.s32 	%p37, %r151, %r209;
	selp.u32 	%r152, 1, 0, %p37;
	add.s32 	%r153, %r150, %r152;
	ld.global.u32 	%r154, [%rd21+12];
	setp.eq.s32 	%p38, %r154, %r209;
	selp.u32 	%r155, 1, 0, %p38;
	add.s32 	%r223, %r153, %r155;
	add.s32 	%r215, %r215, 4;
$L__BB1_15:
	setp.eq.s32 	%p39, %r12, 0;
	@%p39 bra 	$L__BB1_19;
	setp.eq.s32 	%p40, %r12, 1;
	mul.wide.s32 	%rd22, %r215, 4;
	add.s64 	%rd7, %rd2, %rd22;
	ld.global.u32 	%r156, [%rd7];
	setp.eq.s32 	%p41, %r156, %r209;
	selp.u32 	%r157, 1, 0, %p41;
	add.s32 	%r223, %r223, %r157;
	@%p40 bra 	$L__BB1_19;
	setp.eq.s32 	%p42, %r12, 2;
	ld.global.u32 	%r158, [%rd7+4];
	setp.eq.s32 	%p43, %r158, %r209;
	selp.u32 	%r159, 1, 0, %p43;
	add.s32 	%r223, %r223, %r159;
	@%p42 bra 	$L__BB1_19;
	ld.global.u32 	%r160, [%rd7+8];
	setp.eq.s32 	%p44, %r160, %r209;
	selp.u32 	%r161, 1, 0, %p44;
	add.s32 	%r223, %r223, %r161;
$L__BB1_19:
	mul.wide.u32 	%rd23, %r64, 4;
	add.s64 	%rd24, %rd4, %rd23;
	st.global.u32 	[%rd24], %r223;
$L__BB1_20:
	setp.le.s32 	%p45, %r3, %r2;
	mov.f64 	%fd98, 0d0000000000000000;
	mov.f64 	%fd99, %fd98;
	@%p45 bra 	$L__BB1_61;
	setp.lt.u32 	%p46, %r9, 7;
	mov.f64 	%fd99, 0d0000000000000000;
	mov.u32 	%r226, %r2;
	mov.f64 	%fd98, %fd99;
	@%p46 bra 	$L__BB1_40;
	mov.b32 	%r225, 0;
	mov.f64 	%fd99, 0d0000000000000000;
	mov.u32 	%r226, %r2;
$L__BB1_23:
	.pragma "nounroll";
	mul.wide.s32 	%rd25, %r226, 4;
	add.s64 	%rd8, %rd2, %rd25;
	ld.global.u32 	%r164, [%rd8];
	setp.ne.s32 	%p47, %r164, %r209;
	@%p47 bra 	$L__BB1_25;
	mad.lo.s32 	%r165, %r226, %r53, %r210;
	mul.wide.s32 	%rd26, %r165, 8;
	add.s64 	%rd27, %rd1, %rd26;
	ld.global.f64 	%fd79, [%rd27];
	add.f64 	%fd98, %fd98, %fd79;
	fma.rn.f64 	%fd99, %fd79, %fd79, %fd99;
$L__BB1_25:
	ld.global.u32 	%r166, [%rd8+4];
	setp.ne.s32 	%p48, %r166, %r209;
	@%p48 bra 	$L__BB1_27;
	mad.lo.s32 	%r167, %r53, %r226, %r53;
	add.s32 	%r168, %r167, %r210;
	mul.wide.s32 	%rd28, %r168, 8;
	add.s64 	%rd29, %rd1, %rd28;
	ld.global.f64 	%fd80, [%rd29];
	add.f64 	%fd98, %fd98, %fd80;
	fma.rn.f64 	%fd99, %fd80, %fd80, %fd99;
$L__BB1_27:
	ld.global.u32 	%r169, [%rd8+8];
	setp.ne.s32 	%p49, %r169, %r209;
	@%p49 bra 	$L__BB1_29;
	add.s32 	%r170, %r226, 2;
	mad.lo.s32 	%r171, %r170, %r53, %r210;
	mul.wide.s32 	%rd30, %r171, 8;
	add.s64 	%rd31, %rd1, %rd30;
	ld.global.f64 	%fd81, [%rd31];
	add.f64 	%fd98, %fd98, %fd81;
	fma.rn.f64 	%fd99, %fd81, %fd81, %fd99;
$L__BB1_29:
	ld.global.u32 	%r172, [%rd8+12];
	setp.ne.s32 	%p50, %r172, %r209;
	@%p50 bra 	$L__BB1_31;
	add.s32 	%r173, %r226, 3;
	mad.lo.s32 	%r174, %r173, %r53, %r210;
	mul.wide.s32 	%rd32, %r174, 8;
	add.s64 	%rd33, %rd1, %rd32;
	ld.global.f64 	%fd82, [%rd33];
	add.f64 	%fd98, %fd98, %fd82;
	fma.rn.f64 	%fd99, %fd82, %fd82, %fd99;
$L__BB1_31:
	ld.global.u32 	%r175, [%rd8+16];
	setp.ne.s32 	%p51, %r175, %r209;
	@%p51 bra 	$L__BB1_33;
	add.s32 	%r176, %r226, 4;
	mad.lo.s32 	%r177, %r176, %r53, %r210;
	mul.wide.s32 	%rd34, %r177, 8;
	add.s64 	%rd35, %rd1, %rd34;
	ld.global.f64 	%fd83, [%rd35];
	add.f64 	%fd98, %fd98, %fd83;
	fma.rn.f64 	%fd99, %fd83, %fd83, %fd99;
$L__BB1_33:
	ld.global.u32 	%r178, [%rd8+20];
	setp.ne.s32 	%p52, %r178, %r209;
	@%p52 bra 	$L__BB1_35;
	add.s32 	%r179, %r226, 5;
	mad.lo.s32 	%r180, %r179, %r53, %r210;
	mul.wide.s32 	%rd36, %r180, 8;
	add.s64 	%rd37, %rd1, %rd36;
	ld.global.f64 	%fd84, [%rd37];
	add.f64 	%fd98, %fd98, %fd84;
	fma.rn.f64 	%fd99, %fd84, %fd84, %fd99;
$L__BB1_35:
	ld.global.u32 	%r181, [%rd8+24];
	setp.ne.s32 	%p53, %r181, %r209;
	@%p53 bra 	$L__BB1_37;
	add.s32 	%r182, %r226, 6;
	mad.lo.s32 	%r183, %r182, %r53, %r210;
	mul.wide.s32 	%rd38, %r183, 8;
	add.s64 	%rd39, %rd1, %rd38;
	ld.global.f64 	%fd85, [%rd39];
	add.f64 	%fd98, %fd98, %fd85;
	fma.rn.f64 	%fd99, %fd85, %fd85, %fd99;
$L__BB1_37:
	ld.global.u32 	%r184, [%rd8+28];
	setp.ne.s32 	%p54, %r184, %r209;
	@%p54 bra 	$L__BB1_39;
	add.s32 	%r185, %r226, 7;
	mad.lo.s32 	%r186, %r185, %r53, %r210;
	mul.wide.s32 	%rd40, %r186, 8;
	add.s64 	%rd41, %rd1, %rd40;
	ld.global.f64 	%fd86, [%rd41];
	add.f64 	%fd98, %fd98, %fd86;
	fma.rn.f64 	%fd99, %fd86, %fd86, %fd99;
$L__BB1_39:
	add.s32 	%r226, %r226, 8;
	add.s32 	%r225, %r225, 8;
	setp.ne.s32 	%p55, %r225, %r13;
	@%p55 bra 	$L__BB1_23;
$L__BB1_40:
	setp.eq.s32 	%p56, %r11, 0;
	@%p56 bra 	$L__BB1_61;
	add.s32 	%r187, %r11, -1;
	setp.lt.u32 	%p57, %r187, 3;
	@%p57 bra 	$L__BB1_51;
	mul.wide.s32 	%rd42, %r226, 4;
	add.s64 	%rd9, %rd2, %rd42;
	ld.global.u32 	%r188, [%rd9];
	setp.ne.s32 	%p58, %r188, %r209;
	@%p58 bra 	$L__BB1_44;
	mad.lo.s32 	%r189, %r226, %r53, %r210;
	mul.wide.s32 	%rd43, %r189, 8;
	add.s64 	%rd44, %rd1, %rd43;
	ld.global.f64 	%fd88, [%rd44];
	add.f64 	%fd98, %fd98, %fd88;
	fma.rn.f64 	%fd99, %fd88, %fd88, %fd99;
$L__BB1_44:
	ld.global.u32 	%r190, [%rd9+4];
	setp.ne.s32 	%p59, %r190, %r209;
	@%p59 bra 	$L__BB1_46;
	mad.lo.s32 	%r191, %r53, %r226, %r53;
	add.s32 	%r192, %r191, %r210;
	mul.wide.s32 	%rd45, %r192, 8;
	add.s64 	%rd46, %rd1, %rd45;
	ld.global.f64 	%fd89, [%rd46];
	add.f64 	%fd98, %fd98, %fd89;
	fma.rn.f64 	%fd99, %fd89, %fd89, %fd99;
$L__BB1_46:
	ld.global.u32 	%r193, [%rd9+8];
	setp.ne.s32 	%p60, %r193, %r209;
	@%p60 bra 	$L__BB1_48;
	add.s32 	%r194, %r226, 2;
	mad.lo.s32 	%r195, %r194, %r53, %r210;
	mul.wide.s32 	%rd47, %r195, 8;
	add.s64 	%rd48, %rd1, %rd47;
	ld.global.f64 	%fd90, [%rd48];
	add.f64 	%fd98, %fd98, %fd90;
	fma.rn.f64 	%fd99, %fd90, %fd90, %fd99;
$L__BB1_48:
	ld.global.u32 	%r196, [%rd9+12];
	setp.ne.s32 	%p61, %r196, %r209;
	@%p61 bra 	$L__BB1_50;
	add.s32 	%r197, %r226, 3;
	mad.lo.s32 	%r198, %r197, %r53, %r210;
	mul.wide.s32 	%rd49, %r198, 8;
	add.s64 	%rd50, %rd1, %rd49;
	ld.global.f64 	%fd91, [%rd50];
	add.f64 	%fd98, %fd98, %fd91;
	fma.rn.f64 	%fd99, %fd91, %fd91, %fd99;
$L__BB1_50:
	add.s32 	%r226, %r226, 4;
$L__BB1_51:
	setp.eq.s32 	%p62, %r12, 0;
	@%p62 bra 	$L__BB1_61;
	setp.eq.s32 	%p63, %r12, 1;
	@%p63 bra 	$L__BB1_58;
	mul.wide.s32 	%rd51, %r226, 4;
	add.s64 	%rd10, %rd2, %rd51;
	ld.global.u32 	%r199, [%rd10];
	setp.ne.s32 	%p64, %r199, %r209;
	@%p64 bra 	$L__BB1_55;
	mad.lo.s32 	%r200, %r226, %r53, %r210;
	mul.wide.s32 	%rd52, %r200, 8;
	add.s64 	%rd53, %rd1, %rd52;
	ld.global.f64 	%fd93, [%rd53];
	add.f64 	%fd98, %fd98, %fd93;
	fma.rn.f64 	%fd99, %fd93, %fd93, %fd99;
$L__BB1_55:
	ld.global.u32 	%r201, [%rd10+4];
	setp.ne.s32 	%p65, %r201, %r209;
	@%p65 bra 	$L__BB1_57;
	mad.lo.s32 	%r202, %r53, %r226, %r53;
	add.s32 	%r203, %r202, %r210;
	mul.wide.s32 	%rd54, %r203, 8;
	add.s64 	%rd55, %rd1, %rd54;
	ld.global.f64 	%fd94, [%rd55];
	add.f64 	%fd98, %fd98, %fd94;
	fma.rn.f64 	%fd99, %fd94, %fd94, %fd99;
$L__BB1_57:
	add.s32 	%r226, %r226, 2;
$L__BB1_58:
	sub.s32 	%r204, %r3, %r2;
	and.b32  	%r205, %r204, 1;
	setp.eq.b32 	%p66, %r205, 1;
	not.pred 	%p67, %p66;
	@%p67 bra 	$L__BB1_61;
	mul.wide.s32 	%rd56, %r226, 4;
	add.s64 	%rd57, %rd2, %rd56;
	ld.global.u32 	%r206, [%rd57];
	setp.ne.s32 	%p68, %r206, %r209;
	@%p68 bra 	$L__BB1_61;
	mad.lo.s32 	%r207, %r226, %r53, %r210;
	mul.wide.s32 	%rd58, %r207, 8;
	add.s64 	%rd59, %rd1, %rd58;
	ld.global.f64 	%fd95, [%rd59];
	add.f64 	%fd98, %fd98, %fd95;
	fma.rn.f64 	%fd99, %fd95, %fd95, %fd99;
$L__BB1_61:
	add.s32 	%r208, %r210, %r15;
	mul.wide.s32 	%rd60, %r208, 8;
	add.s64 	%rd61, %rd5, %rd60;
	st.global.f64 	[%rd61], %fd98;
	add.s64 	%rd62, %rd6, %rd60;
	st.global.f64 	[%rd62], %fd99;
	add.s32 	%r210, %r210, %r7;
	setp.lt.s32 	%p69, %r210, %r53;
	@%p69 bra 	$L__BB1_4;
$L__BB1_62:
	add.s32 	%r209, %r209, %r8;
	setp.lt.s32 	%p70, %r209, %r52;
	@%p70 bra 	$L__BB1_2;
$L__BB1_63:
	ret;

}
	// .globl	_Z4map3iPdS_iPiS0_S_S_S0_S_S_i
.visible .entry _Z4map3iPdS_iPiS0_S_S_S0_S_S_i(
	.param .u32 _Z4map3iPdS_iPiS0_S_S_S0_S_S_i_param_0,
	.param .u64 .ptr .align 1 _Z4map3iPdS_iPiS0_S_S_S0_S_S_i_param_1,
	.param .u64 .ptr .align 1 _Z4map3iPdS_iPiS0_S_S_S0_S_S_i_param_2,
	.param .u32 _Z4map3iPdS_iPiS0_S_S_S0_S_S_i_param_3,
	.param .u64 .ptr .align 1 _Z4map3iPdS_iPiS0_S_S_S0_S_S_i_param_4,
	.param .u64 .ptr .align 1 _Z4map3iPdS_iPiS0_S_S_S0_S_S_i_param_5,
	.param .u64 .ptr .align 1 _Z4map3iPdS_iPiS0_S_S_S0_S_S_i_param_6,
	.param .u64 .ptr .align 1 _Z4map3iPdS_iPiS0_S_S_S0_S_S_i_param_7,
	.param .u64 .ptr .align 1 _Z4map3iPdS_iPiS0_S_S_S0_S_S_i_param_8,
	.param .u64 .ptr .align 1 _Z4map3iPdS_iPiS0_S_S_S0_S_S_i_param_9,
	.param .u64 .ptr .align 1 _Z4map3iPdS_iPiS0_S_S_S0_S_S_i_param_10,
	.param .u32 _Z4map3iPdS_iPiS0_S_S_S0_S_S_i_param_11
)
{
	.reg .pred 	%p<11>;
	.reg .b32 	%r<26>;
	.reg .b64 	%rd<32>;
	.reg .b64 	%fd<7>;

	ld.param.u32 	%r18, [_Z4map3iPdS_iPiS0_S_S_S0_S_S_i_param_3];
	ld.param.u64 	%rd16, [_Z4map3iPdS_iPiS0_S_S_S0_S_S_i_param_5];
	ld.param.u64 	%rd21, [_Z4map3iPdS_iPiS0_S_S_S0_S_S_i_param_6];
	ld.param.u64 	%rd17, [_Z4map3iPdS_iPiS0_S_S_S0_S_S_i_param_7];
	ld.param.u64 	%rd19, [_Z4map3iPdS_iPiS0_S_S_S0_S_S_i_param_9];
	ld.param.u64 	%rd20, [_Z4map3iPdS_iPiS0_S_S_S0_S_S_i_param_10];
	ld.param.u32 	%r19, [_Z4map3iPdS_iPiS0_S_S_S0_S_S_i_param_11];
	cvta.to.global.u64 	%rd1, %rd21;
	mov.u32 	%r22, %tid.y;
	setp.ge.s32 	%p1, %r22, %r18;
	@%p1 bra 	$L__BB2_12;
	mov.u32 	%r2, %tid.x;
	mul.lo.s32 	%r3, %r18, 450;
	mul.lo.s32 	%r4, %r19, %r18;
	mul.lo.s32 	%r5, %r4, 450;
	mul.wide.s32 	%rd22, %r5, 8;
	add.s64 	%rd2, %rd1, %rd22;
	mov.u32 	%r6, %ntid.x;
	cvta.to.global.u64 	%rd3, %rd19;
	cvta.to.global.u64 	%rd4, %rd17;
	cvta.to.global.u64 	%rd5, %rd20;
	cvta.to.global.u64 	%rd6, %rd16;
$L__BB2_2:
	setp.ge.s32 	%p2, %r2, %r19;
	@%p2 bra 	$L__BB2_11;
	ld.param.u64 	%rd29, [_Z4map3iPdS_iPiS0_S_S_S0_S_S_i_param_8];
	cvta.to.global.u64 	%rd23, %rd29;
	mul.wide.s32 	%rd24, %r22, 4;
	add.s64 	%rd7, %rd23, %rd24;
	mul.lo.s32 	%r8, %r22, %r19;
	mov.u32 	%r23, %r2;
$L__BB2_4:
	setp.ge.s32 	%p3, %r22, %r3;
	setp.ne.s32 	%p4, %r23, 0;
	or.pred  	%p5, %p4, %p3;
	@%p5 bra 	$L__BB2_7;
	ld.global.u32 	%r24, [%rd7];
	mov.u32 	%r25, %r22;
$L__BB2_6:
	mul.wide.s32 	%rd25, %r25, 4;
	add.s64 	%rd26, %rd6, %rd25;
	ld.global.u32 	%r20, [%rd26];
	add.s32 	%r24, %r24, %r20;
	st.global.u32 	[%rd7], %r24;
	add.s32 	%r25, %r25, %r18;
	setp.lt.s32 	%p6, %r25, %r3;
	@%p6 bra 	$L__BB2_6;
$L__BB2_7:
	add.s32 	%r15, %r23, %r8;
	setp.ge.s32 	%p7, %r15, %r5;
	@%p7 bra 	$L__BB2_10;
	mul.wide.s32 	%rd27, %r15, 8;
	add.s64 	%rd8, %rd3, %rd27;
	add.s64 	%rd9, %rd5, %rd27;
	add.s64 	%rd30, %rd4, %rd27;
	add.s64 	%rd31, %rd1, %rd27;
$L__BB2_9:
	ld.global.f64 	%fd1, [%rd31];
	ld.global.f64 	%fd2, [%rd8];
	add.f64 	%fd3, %fd1, %fd2;
	st.global.f64 	[%rd8], %fd3;
	ld.global.f64 	%fd4, [%rd30];
	ld.global.f64 	%fd5, [%rd9];
	add.f64 	%fd6, %fd4, %fd5;
	st.global.f64 	[%rd9], %fd6;
	mul.wide.s32 	%rd28, %r4, 8;
	add.s64 	%rd31, %rd31, %rd28;
	add.s64 	%rd30, %rd30, %rd28;
	setp.lt.u64 	%p8, %rd31, %rd2;
	@%p8 bra 	$L__BB2_9;
$L__BB2_10:
	add.s32 	%r23, %r23, %r6;
	setp.lt.s32 	%p9, %r23, %r19;
	@%p9 bra 	$L__BB2_4;
$L__BB2_11:
	mov.u32 	%r21, %ntid.y;
	add.s32 	%r22, %r22, %r21;
	setp.lt.s32 	%p10, %r22, %r18;
	@%p10 bra 	$L__BB2_2;
$L__BB2_12:
	ret;

}


// ===== COMPILED SASS (sm_100) =====

	.target	sm_100

	.elftype	@"ET_EXEC"


//--------------------- .note.nv.tkinfo           --------------------------
	.section	.note.nv.tkinfo,"",@"SHT_NOTE"
	.sectionflags	@"SHF_NOTE_NV_TKINFO"
	.tkinfo
        /*0018*/ 	.word	0x00000002
        /*0030*/ 	.string	""
        /*0030*/ 	.string	"ptxas"
        /*0030*/ 	.string	"Cuda compilation tools, release 13.0, V13.0.88"
        /*0030*/ 	.string	"Build cuda_13.0.r13.0/compiler.36424714_0"
        /*0030*/ 	.string	"-arch sm_100 -m 64 "



//--------------------- .note.nv.cuinfo           --------------------------
	.section	.note.nv.cuinfo,"",@"SHT_NOTE"
	.sectionflags	@"SHF_NOTE_NV_CUINFO"
        /*0018*/ 	.short	0x0002
        /*001a*/ 	.short	0x0064
        /*001c*/ 	.short	0x0082
	.zero		2


//--------------------- .nv.info                  --------------------------
	.section	.nv.info,"",@"SHT_CUDA_INFO"
	.align	4


	//----- nvinfo : EIATTR_REGCOUNT
	.align		4
        /*0000*/ 	.byte	0x04, 0x2f
        /*0002*/ 	.short	(.L_10 - .L_9)
	.align		4
.L_9:
        /*0004*/ 	.word	index@(_Z3mapiPdS_iPiS0_i)
        /*0008*/ 	.word	0x00000020


	//----- nvinfo : EIATTR_FRAME_SIZE
	.align		4
.L_10:
        /*000c*/ 	.byte	0x04, 0x11
        /*000e*/ 	.short	(.L_12 - .L_11)
	.align		4
.L_11:
        /*0010*/ 	.word	index@(_Z3mapiPdS_iPiS0_i)
        /*0014*/ 	.word	0x00000000


	//----- nvinfo : EIATTR_REGCOUNT
	.align		4
.L_12:
        /*0018*/ 	.byte	0x04, 0x2f
        /*001a*/ 	.short	(.L_14 - .L_13)
	.align		4
.L_13:
        /*001c*/ 	.word	index@(_Z4map2iPdS_iPiS0_S_S_i)
        /*0020*/ 	.word	0x00000020


	//----- nvinfo : EIATTR_FRAME_SIZE
	.align		4
.L_14:
        /*0024*/ 	.byte	0x04, 0x11
        /*0026*/ 	.short	(.L_16 - .L_15)
	.align		4
.L_15:
        /*0028*/ 	.word	index@(_Z4map2iPdS_iPiS0_S_S_i)
        /*002c*/ 	.word	0x00000000


	//----- nvinfo : EIATTR_REGCOUNT
	.align		4
.L_16:
        /*0030*/ 	.byte	0x04, 0x2f
        /*0032*/ 	.short	(.L_18 - .L_17)
	.align		4
.L_17:
        /*0034*/ 	.word	index@(_Z4map3iPdS_iPiS0_S_S_S0_S_S_i)
        /*0038*/ 	.word	0x0000001c


	//----- nvinfo : EIATTR_FRAME_SIZE
	.align		4
.L_18:
        /*003c*/ 	.byte	0x04, 0x11
        /*003e*/ 	.short	(.L_20 - .L_19)
	.align		4
.L_19:
        /*0040*/ 	.word	index@(_Z4map3iPdS_iPiS0_S_S_S0_S_S_i)
        /*0044*/ 	.word	0x00000000


	//----- nvinfo : EIATTR_MIN_STACK_SIZE
	.align		4
.L_20:
        /*0048*/ 	.byte	0x04, 0x12
        /*004a*/ 	.short	(.L_22 - .L_21)
	.align		4
.L_21:
        /*004c*/ 	.word	index@(_Z4map3iPdS_iPiS0_S_S_S0_S_S_i)
        /*0050*/ 	.word	0x00000000


	//----- nvinfo : EIATTR_MIN_STACK_SIZE
	.align		4
.L_22:
        /*0054*/ 	.byte	0x04, 0x12
        /*0056*/ 	.short	(.L_24 - .L_23)
	.align		4
.L_23:
        /*0058*/ 	.word	index@(_Z4map2iPdS_iPiS0_S_S_i)
        /*005c*/ 	.word	0x00000000


	//----- nvinfo : EIATTR_MIN_STACK_SIZE
	.align		4
.L_24:
        /*0060*/ 	.byte	0x04, 0x12
        /*0062*/ 	.short	(.L_26 - .L_25)
	.align		4
.L_25:
        /*0064*/ 	.word	index@(_Z3mapiPdS_iPiS0_i)
        /*0068*/ 	.word	0x00000000
.L_26:


//--------------------- .nv.compat                --------------------------
	.section	.nv.compat,"",@"SHT_CUDA_COMPAT_INFO"
	.align	4
        /*0000*/ 	.byte	0x02, 0x09, 0x00, 0x00, 0x02, 0x02, 0x01, 0x00, 0x02, 0x05, 0x05, 0x00, 0x03, 0x07, 0x01, 0x01
        /*0010*/ 	.byte	0x02, 0x03, 0x00, 0x00, 0x02, 0x06, 0x01, 0x00, 0x04, 0x0b, 0x08, 0x00, 0x01, 0x00, 0x00, 0x00
        /*0020*/ 	.byte	0x00, 0x00, 0x00, 0x00


//--------------------- .nv.info._Z4map3iPdS_iPiS0_S_S_S0_S_S_i --------------------------
	.section	.nv.info._Z4map3iPdS_iPiS0_S_S_S0_S_S_i,"",@"SHT_CUDA_INFO"
	.sectionflags	@""
	.align	4


	//----- nvinfo : EIATTR_CUDA_API_VERSION
	.align		4
        /*0000*/ 	.byte	0x04, 0x37
        /*0002*/ 	.short	(.L_28 - .L_27)
.L_27:
        /*0004*/ 	.word	0x00000082


	//----- nvinfo : EIATTR_KPARAM_INFO
	.align		4
.L_28:
        /*0008*/ 	.byte	0x04, 0x17
        /*000a*/ 	.short	(.L_30 - .L_29)
.L_29:
        /*000c*/ 	.word	0x00000000
        /*0010*/ 	.short	0x000b
        /*0012*/ 	.short	0x0058
        /*0014*/ 	.byte	0x00, 0xf0, 0x11, 0x00


	//----- nvinfo : EIATTR_KPARAM_INFO
	.align		4
.L_30:
        /*0018*/ 	.byte	0x04, 0x17
        /*001a*/ 	.short	(.L_32 - .L_31)
.L_31:
        /*001c*/ 	.word	0x00000000
        /*0020*/ 	.short	0x000a
        /*0022*/ 	.short	0x0050
        /*0024*/ 	.byte	0x00, 0xf5, 0x21, 0x00


	//----- nvinfo : EIATTR_KPARAM_INFO
	.align		4
.L_32:
        /*0028*/ 	.byte	0x04, 0x17
        /*002a*/ 	.short	(.L_34 - .L_33)
.L_33:
        /*002c*/ 	.word	0x00000000
        /*0030*/ 	.short	0x0009
        /*0032*/ 	.short	0x0048
        /*0034*/ 	.byte	0x00, 0xf5, 0x21, 0x00


	//----- nvinfo : EIATTR_KPARAM_INFO
	.align		4
.L_34:
        /*0038*/ 	.byte	0x04, 0x17
        /*003a*/ 	.short	(.L_36 - .L_35)
.L_35:
        /*003c*/ 	.word	0x00000000
        /*0040*/ 	.short	0x0008
        /*0042*/ 	.short	0x0040
        /*0044*/ 	.byte	0x00, 0xf5, 0x21, 0x00


	//----- nvinfo : EIATTR_KPARAM_INFO
	.align		4
.L_36:
        /*0048*/ 	.byte	0x04, 0x17
        /*004a*/ 	.short	(.L_38 - .L_37)
.L_37:
        /*004c*/ 	.word	0x00000000
        /*0050*/ 	.short	0x0007
        /*0052*/ 	.short	0x0038
        /*0054*/ 	.byte	0x00, 0xf5, 0x21, 0x00


	//----- nvinfo : EIATTR_KPARAM_INFO
	.align		4
.L_38:
        /*0058*/ 	.byte	0x04, 0x17
        /*005a*/ 	.short	(.L_40 - .L_39)
.L_39:
        /*005c*/ 	.word	0x00000000
        /*0060*/ 	.short	0x0006
        /*0062*/ 	.short	0x0030
        /*0064*/ 	.byte	0x00, 0xf5, 0x21, 0x00


	//----- nvinfo : EIATTR_KPARAM_INFO
	.align		4
.L_40:
        /*0068*/ 	.byte	0x04, 0x17
        /*006a*/ 	.short	(.L_42 - .L_41)
.L_41:
        /*006c*/ 	.word	0x00000000
        /*0070*/ 	.short	0x0005
        /*0072*/ 	.short	0x0028
        /*0074*/ 	.byte	0x00, 0xf5, 0x21, 0x00


	//----- nvinfo : EIATTR_KPARAM_INFO
	.align		4
.L_42:
        /*0078*/ 	.byte	0x04, 0x17
        /*007a*/ 	.short	(.L_44 - .L_43)
.L_43:
        /*007c*/ 	.word	0x00000000
        /*0080*/ 	.short	0x0004
        /*0082*/ 	.short	0x0020
        /*0084*/ 	.byte	0x00, 0xf5, 0x21, 0x00


	//----- nvinfo : EIATTR_KPARAM_INFO
	.align		4
.L_44:
        /*0088*/ 	.byte	0x04, 0x17
        /*008a*/ 	.short	(.L_46 - .L_45)
.L_45:
        /*008c*/ 	.word	0x00000000
        /*0090*/ 	.short	0x0003
        /*0092*/ 	.short	0x0018
        /*0094*/ 	.byte	0x00, 0xf0, 0x11, 0x00


	//----- nvinfo : EIATTR_KPARAM_INFO
	.align		4
.L_46:
        /*0098*/ 	.byte	0x04, 0x17
        /*009a*/ 	.short	(.L_48 - .L_47)
.L_47:
        /*009c*/ 	.word	0x00000000
        /*00a0*/ 	.short	0x0002
        /*00a2*/ 	.short	0x0010
        /*00a4*/ 	.byte	0x00, 0xf5, 0x21, 0x00


	//----- nvinfo : EIATTR_KPARAM_INFO
	.align		4
.L_48:
        /*00a8*/ 	.byte	0x04, 0x17
        /*00aa*/ 	.short	(.L_50 - .L_49)
.L_49:
        /*00ac*/ 	.word	0x00000000
        /*00b0*/ 	.short	0x0001
        /*00b2*/ 	.short	0x0008
        /*00b4*/ 	.byte	0x00, 0xf5, 0x21, 0x00


	//----- nvinfo : EIATTR_KPARAM_INFO
	.align		4
.L_50:
        /*00b8*/ 	.byte	0x04, 0x17
        /*00ba*/ 	.short	(.L_52 - .L_51)
.L_51:
        /*00bc*/ 	.word	0x00000000
        /*00c0*/ 	.short	0x0000
        /*00c2*/ 	.short	0x0000
        /*00c4*/ 	.byte	0x00, 0xf0, 0x11, 0x00


	//----- nvinfo : EIATTR_SPARSE_MMA_MASK
	.align		4
.L_52:
        /*00c8*/ 	.byte	0x03, 0x50
        /*00ca*/ 	.short	0x0000


	//----- nvinfo : EIATTR_MAXREG_COUNT
	.align		4
        /*00cc*/ 	.byte	0x03, 0x1b
        /*00ce*/ 	.short	0x00ff


	//----- nvinfo : EIATTR_MERCURY_ISA_VERSION
	.align		4
        /*00d0*/ 	.byte	0x03, 0x5f
        /*00d2*/ 	.short	0x0101


	//----- nvinfo : EIATTR_VRC_CTA_INIT_COUNT
	.align		4
        /*00d4*/ 	.byte	0x02, 0x4a
	.zero		1
	.zero		1


	//----- nvinfo : EIATTR_EXIT_INSTR_OFFSETS
	.align		4
        /*00d8*/ 	.byte	0x04, 0x1c
        /*00da*/ 	.short	(.L_54 - .L_53)


	//   ....[0]....
.L_53:
        /*00dc*/ 	.word	0x00000040


	//   ....[1]....
        /*00e0*/ 	.word	0x00000490


	//----- nvinfo : EIATTR_CRS_STACK_SIZE
	.align		4
.L_54:
        /*00e4*/ 	.byte	0x04, 0x1e
        /*00e6*/ 	.short	(.L_56 - .L_55)
.L_55:
        /*00e8*/ 	.word	0x00000000


	//----- nvinfo : EIATTR_CBANK_PARAM_SIZE
	.align		4
.L_56:
        /*00ec*/ 	.byte	0x03, 0x19
        /*00ee*/ 	.short	0x005c


	//----- nvinfo : EIATTR_PARAM_CBANK
	.align		4
        /*00f0*/ 	.byte	0x04, 0x0a
        /*00f2*/ 	.short	(.L_58 - .L_57)
	.align		4
.L_57:
        /*00f4*/ 	.word	index@(.nv.constant0._Z4map3iPdS_iPiS0_S_S_S0_S_S_i)
        /*00f8*/ 	.short	0x0380
        /*00fa*/ 	.short	0x005c


	//----- nvinfo : EIATTR_SW_WAR
	.align		4
.L_58:
        /*00fc*/ 	.byte	0x04, 0x36
        /*00fe*/ 	.short	(.L_60 - .L_59)
.L_59:
        /*0100*/ 	.word	0x00000008
.L_60:


//--------------------- .nv.info._Z4map2iPdS_iPiS0_S_S_i --------------------------
	.section	.nv.info._Z4map2iPdS_iPiS0_S_S_i,"",@"SHT_CUDA_INFO"
	.sectionflags	@""
	.align	4


	//----- nvinfo : EIATTR_CUDA_API_VERSION
	.align		4
        /*0000*/ 	.byte	0x04, 0x37
        /*0002*/ 	.short	(.L_62 - .L_61)
.L_61:
        /*0004*/ 	.word	0x00000082


	//----- nvinfo : EIATTR_KPARAM_INFO
	.align		4
.L_62:
        /*0008*/ 	.byte	0x04, 0x17
        /*000a*/ 	.short	(.L_64 - .L_63)
.L_63:
        /*000c*/ 	.word	0x00000000
        /*0010*/ 	.short	0x0008
        /*0012*/ 	.short	0x0040
        /*0014*/ 	.byte	0x00, 0xf0, 0x11, 0x00


	//----- nvinfo : EIATTR_KPARAM_INFO
	.align		4
.L_64:
        /*0018*/ 	.byte	0x04, 0x17
        /*001a*/ 	.short	(.L_66 - .L_65)
.L_65:
        /*001c*/ 	.word	0x00000000
        /*0020*/ 	.short	0x0007
        /*0022*/ 	.short	0x0038
        /*0024*/ 	.byte	0x00, 0xf5, 0x21, 0x00


	//----- nvinfo : EIATTR_KPARAM_INFO
	.align		4
.L_66:
        /*0028*/ 	.byte	0x04, 0x17
        /*002a*/ 	.short	(.L_68 - .L_67)
.L_67:
        /*002c*/ 	.word	0x00000000
        /*0030*/ 	.short	0x0006
        /*0032*/ 	.short	0x0030
        /*0034*/ 	.byte	0x00, 0xf5, 0x21, 0x00


	//----- nvinfo : EIATTR_KPARAM_INFO
	.align		4
.L_68:
        /*0038*/ 	.byte	0x04, 0x17
        /*003a*/ 	.short	(.L_70 - .L_69)
.L_69:
        /*003c*/ 	.word	0x00000000
        /*0040*/ 	.short	0x0005
        /*0042*/ 	.short	0x0028
        /*0044*/ 	.byte	0x00, 0xf5, 0x21, 0x00


	//----- nvinfo : EIATTR_KPARAM_INFO
	.align		4
.L_70:
        /*0048*/ 	.byte	0x04, 0x17
        /*004a*/ 	.short	(.L_72 - .L_71)
.L_71:
        /*004c*/ 	.word	0x00000000
        /*0050*/ 	.short	0x0004
        /*0052*/ 	.short	0x0020
        /*0054*/ 	.byte	0x00, 0xf5, 0x21, 0x00


	//----- nvinfo : EIATTR_KPARAM_INFO
	.align		4
.L_72:
        /*0058*/ 	.byte	0x04, 0x17
        /*005a*/ 	.short	(.L_74 - .L_73)
.L_73:
        /*005c*/ 	.word	0x00000000
        /*0060*/ 	.short	0x0003
        /*0062*/ 	.short	0x0018
        /*0064*/ 	.byte	0x00, 0xf0, 0x11, 0x00


	//----- nvinfo : EIATTR_KPARAM_INFO
	.align		4
.L_74:
        /*0068*/ 	.byte	0x04, 0x17
        /*006a*/ 	.short	(.L_76 - .L_75)
.L_75:
        /*006c*/ 	.word	0x00000000
        /*0070*/ 	.short	0x0002
        /*0072*/ 	.short	0x0010
        /*0074*/ 	.byte	0x00, 0xf5, 0x21, 0x00


	//----- nvinfo : EIATTR_KPARAM_INFO
	.align		4
.L_76:
        /*0078*/ 	.byte	0x04, 0x17
        /*007a*/ 	.short	(.L_78 - .L_77)
.L_77:
        /*007c*/ 	.word	0x00000000
        /*0080*/ 	.short	0x0001
        /*0082*/ 	.short	0x0008
        /*0084*/ 	.byte	0x00, 0xf5, 0x21, 0x00


	//----- nvinfo : EIATTR_KPARAM_INFO
	.align		4
.L_78:
        /*0088*/ 	.byte	0x04, 0x17
        /*008a*/ 	.short	(.L_80 - .L_79)
.L_79:
        /*008c*/ 	.word	0x00000000
        /*0090*/ 	.short	0x0000
        /*0092*/ 	.short	0x0000
        /*0094*/ 	.byte	0x00, 0xf0, 0x11, 0x00


	//----- nvinfo : EIATTR_SPARSE_MMA_MASK
	.align		4
.L_80:
        /*0098*/ 	.byte	0x03, 0x50
        /*009a*/ 	.short	0x0000


	//----- nvinfo : EIATTR_MAXREG_COUNT
	.align		4
        /*009c*/ 	.byte	0x03, 0x1b
        /*009e*/ 	.short	0x00ff


	//----- nvinfo : EIATTR_MERCURY_ISA_VERSION
	.align		4
        /*00a0*/ 	.byte	0x03, 0x5f
        /*00a2*/ 	.short	0x0101


	//----- nvinfo : EIATTR_VRC_CTA_INIT_COUNT
	.align		4
        /*00a4*/ 	.byte	0x02, 0x4a
	.zero		1
	.zero		1


	//----- nvinfo : EIATTR_EXIT_INSTR_OFFSETS
	.align		4
        /*00a8*/ 	.byte	0x04, 0x1c
        /*00aa*/ 	.short	(.L_82 - .L_81)


	//   ....[0]....
.L_81:
        /*00ac*/ 	.word	0x00000090


	//   ....[1]....
        /*00b0*/ 	.word	0x00001a00


	//----- nvinfo : EIATTR_CRS_STACK_SIZE
	.align		4
.L_82:
        /*00b4*/ 	.byte	0x04, 0x1e
        /*00b6*/ 	.short	(.L_84 - .L_83)
.L_83:
        /*00b8*/ 	.word	0x00000000


	//----- nvinfo : EIATTR_CBANK_PARAM_SIZE
	.align		4
.L_84:
        /*00bc*/ 	.byte	0x03, 0x19
        /*00be*/ 	.short	0x0044


	//----- nvinfo : EIATTR_PARAM_CBANK
	.align		4
        /*00c0*/ 	.byte	0x04, 0x0a
        /*00c2*/ 	.short	(.L_86 - .L_85)
	.align		4
.L_85:
        /*00c4*/ 	.word	index@(.nv.constant0._Z4map2iPdS_iPiS0_S_S_i)
        /*00c8*/ 	.short	0x0380
        /*00ca*/ 	.short	0x0044


	//----- nvinfo : EIATTR_SW_WAR
	.align		4
.L_86:
        /*00cc*/ 	.byte	0x04, 0x36
        /*00ce*/ 	.short	(.L_88 - .L_87)
.L_87:
        /*00d0*/ 	.word	0x00000008
.L_88:


//--------------------- .nv.info._Z3mapiPdS_iPiS0_i --------------------------
	.section	.nv.info._Z3mapiPdS_iPiS0_i,"",@"SHT_CUDA_INFO"
	.sectionflags	@""
	.align	4


	//----- nvinfo : EIATTR_CUDA_API_VERSION
	.align		4
        /*0000*/ 	.byte	0x04, 0x37
        /*0002*/ 	.short	(.L_90 - .L_89)
.L_89:
        /*0004*/ 	.word	0x00000082


	//----- nvinfo : EIATTR_KPARAM_INFO
	.align		4
.L_90:
        /*0008*/ 	.byte	0x04, 0x17
        /*000a*/ 	.short	(.L_92 - .L_91)
.L_91:
        /*000c*/ 	.word	0x00000000
        /*0010*/ 	.short	0x0006
        /*0012*/ 	.short	0x0030
        /*0014*/ 	.byte	0x00, 0xf0, 0x11, 0x00


	//----- nvinfo : EIATTR_KPARAM_INFO
	.align		4
.L_92:
        /*0018*/ 	.byte	0x04, 0x17
        /*001a*/ 	.short	(.L_94 - .L_93)
.L_93:
        /*001c*/ 	.word	0x00000000
        /*0020*/ 	.short	0x0005
        /*0022*/ 	.short	0x0028
        /*0024*/ 	.byte	0x00, 0xf5, 0x21, 0x00


	//----- nvinfo : EIATTR_KPARAM_INFO
	.align		4
.L_94:
        /*0028*/ 	.byte	0x04, 0x17
        /*002a*/ 	.short	(.L_96 - .L_95)
.L_95:
        /*002c*/ 	.word	0x00000000
        /*0030*/ 	.short	0x0004
        /*0032*/ 	.short	0x0020
        /*0034*/ 	.byte	0x00, 0xf5, 0x21, 0x00


	//----- nvinfo : EIATTR_KPARAM_INFO
	.align		4
.L_96:
        /*0038*/ 	.byte	0x04, 0x17
        /*003a*/ 	.short	(.L_98 - .L_97)
.L_97:
        /*003c*/ 	.word	0x00000000
        /*0040*/ 	.short	0x0003
        /*0042*/ 	.short	0x0018
        /*0044*/ 	.byte	0x00, 0xf0, 0x11, 0x00


	//----- nvinfo : EIATTR_KPARAM_INFO
	.align		4
.L_98:
        /*0048*/ 	.byte	0x04, 0x17
        /*004a*/ 	.short	(.L_100 - .L_99)
.L_99:
        /*004c*/ 	.word	0x00000000
        /*0050*/ 	.short	0x0002
        /*0052*/ 	.short	0x0010
        /*0054*/ 	.byte	0x00, 0xf5, 0x21, 0x00


	//----- nvinfo : EIATTR_KPARAM_INFO
	.align		4
.L_100:
        /*0058*/ 	.byte	0x04, 0x17
        /*005a*/ 	.short	(.L_102 - .L_101)
.L_101:
        /*005c*/ 	.word	0x00000000
        /*0060*/ 	.short	0x0001
        /*0062*/ 	.short	0x0008
        /*0064*/ 	.byte	0x00, 0xf5, 0x21, 0x00


	//----- nvinfo : EIATTR_KPARAM_INFO
	.align		4
.L_102:
        /*0068*/ 	.byte	0x04, 0x17
        /*006a*/ 	.short	(.L_104 - .L_103)
.L_103:
        /*006c*/ 	.word	0x00000000
        /*0070*/ 	.short	0x0000
        /*0072*/ 	.short	0x0000
        /*0074*/ 	.byte	0x00, 0xf0, 0x11, 0x00


	//----- nvinfo : EIATTR_SPARSE_MMA_MASK
	.align		4
.L_104:
        /*0078*/ 	.byte	0x03, 0x50
        /*007a*/ 	.short	0x0000


	//----- nvinfo : EIATTR_MAXREG_COUNT
	.align		4
        /*007c*/ 	.byte	0x03, 0x1b
        /*007e*/ 	.short	0x00ff


	//----- nvinfo : EIATTR_MERCURY_ISA_VERSION
	.align		4
        /*0080*/ 	.byte	0x03, 0x5f
        /*0082*/ 	.short	0x0101


	//----- nvinfo : EIATTR_VRC_CTA_INIT_COUNT
	.align		4
        /*0084*/ 	.byte	0x02, 0x4a
	.zero		1
	.zero		1


	//----- nvinfo : EIATTR_EXIT_INSTR_OFFSETS
	.align		4
        /*0088*/ 	.byte	0x04, 0x1c
        /*008a*/ 	.short	(.L_106 - .L_105)


	//   ....[0]....
.L_105:
        /*008c*/ 	.word	0x00000070


	//   ....[1]....
        /*0090*/ 	.word	0x00000e90


	//----- nvinfo : EIATTR_CBANK_PARAM_SIZE
	.align		4
.L_106:
        /*0094*/ 	.byte	0x03, 0x19
        /*0096*/ 	.short	0x0034


	//----- nvinfo : EIATTR_PARAM_CBANK
	.align		4
        /*0098*/ 	.byte	0x04, 0x0a
        /*009a*/ 	.short	(.L_108 - .L_107)
	.align		4
.L_107:
        /*009c*/ 	.word	index@(.nv.constant0._Z3mapiPdS_iPiS0_i)
        /*00a0*/ 	.short	0x0380
        /*00a2*/ 	.short	0x0034


	//----- nvinfo : EIATTR_SW_WAR
	.align		4
.L_108:
        /*00a4*/ 	.byte	0x04, 0x36
        /*00a6*/ 	.short	(.L_110 - .L_109)
.L_109:
        /*00a8*/ 	.word	0x00000008
.L_110:


//--------------------- .nv.callgraph             --------------------------
	.section	.nv.callgraph,"",@"SHT_CUDA_CALLGRAPH"
	.align	4
	.sectionentsize	8
	.align		4
        /*0000*/ 	.word	0x00000000
	.align		4
        /*0004*/ 	.word	0xffffffff
	.align		4
        /*0008*/ 	.word	0x00000000
	.align		4
        /*000c*/ 	.word	0xfffffffe
	.align		4
        /*0010*/ 	.word	0x00000000
	.align		4
        /*0014*/ 	.word	0xfffffffd
	.align		4
        /*0018*/ 	.word	0x00000000
	.align		4
        /*001c*/ 	.word	0xfffffffc


//--------------------- .nv.constant4             --------------------------
	.section	.nv.constant4,"a",@progbits
	.align	8
	.align		8
.nv.constant4:
        /*0000*/ 	.dword	precalc_xorwow_matrix
	.align		8
        /*0008*/ 	.dword	precalc_xorwow_offset_matrix
	.align		8
        /*0010*/ 	.dword	mrg32k3aM1
	.align		8
        /*0018*/ 	.dword	mrg32k3aM2
	.align		8
        /*0020*/ 	.dword	mrg32k3aM1SubSeq
	.align		8
        /*0028*/ 	.dword	mrg32k3aM2SubSeq
	.align		8
        /*0030*/ 	.dword	mrg32k3aM1Seq
	.align		8
        /*0038*/ 	.dword	mrg32k3aM2Seq


//--------------------- .nv.constant3             --------------------------
	.section	.nv.constant3,"a",@progbits
	.align	8
.nv.constant3:
	.type		__cr_lgamma_table,@object
	.size		__cr_lgamma_table,(.L_8 - __cr_lgamma_table)
__cr_lgamma_table:
        /*0000*/ 	.byte	0x00, 0x00, 0x00, 0x00, 0x00, 0x00, 0x00, 0x00, 0x00, 0x00, 0x00, 0x00, 0x00, 0x00, 0x00, 0x00
        /*0010*/ 	.byte	0xef, 0x39, 0xfa, 0xfe, 0x42, 0x2e, 0xe6, 0x3f, 0x02, 0x20, 0x2a, 0xfa, 0x0b, 0xab, 0xfc, 0x3f
        /*0020*/ 	.byte	0xf9, 0x2c, 0x92, 0x7c, 0xa7, 0x6c, 0x09, 0x40, 0xc9, 0x79, 0x44, 0x3c, 0x64, 0x26, 0x13, 0x40
        /*0030*/ 	.byte	0xca, 0x01, 0xcf, 0x3a, 0x27, 0x51, 0x1a, 0x40, 0x30, 0xcc, 0x2d, 0xf3, 0xe1, 0x0c, 0x21, 0x40
        /*0040*/ 	.byte	0x0d, 0xb7, 0xfc, 0x82, 0x8e, 0x35, 0x25, 0x40
.L_8:


//--------------------- .text._Z4map3iPdS_iPiS0_S_S_S0_S_S_i --------------------------
	.section	.text._Z4map3iPdS_iPiS0_S_S_S0_S_S_i,"ax",@progbits
	.align	128
        .global         _Z4map3iPdS_iPiS0_S_S_S0_S_S_i
        .type           _Z4map3iPdS_iPiS0_S_S_S0_S_S_i,@function
        .size           _Z4map3iPdS_iPiS0_S_S_S0_S_S_i,(.L_x_44 - _Z4map3iPdS_iPiS0_S_S_S0_S_S_i)
        .other          _Z4map3iPdS_iPiS0_S_S_S0_S_S_i,@"STO_CUDA_ENTRY STV_DEFAULT"
_Z4map3iPdS_iPiS0_S_S_S0_S_S_i:
.text._Z4map3iPdS_iPiS0_S_S_S0_S_S_i:
[----:B------:R-:W-:Y:S01]  /*0000*/  LDC R1, c[0x0][0x37c] ;  /* 0x0000df00ff017b82 */ /* 0x000fe20000000800 */
[----:B------:R-:W0:Y:S01]  /*0010*/  S2R R14, SR_TID.Y ;  /* 0x00000000000e7919 */ /* 0x000e220000002200 */
[----:B------:R-:W0:Y:S02]  /*0020*/  LDCU UR4, c[0x0][0x398] ;  /* 0x00007300ff0477ac */ /* 0x000e240008000800 */
[----:B0-----:R-:W-:-:S13]  /*0030*/  ISETP.GE.AND P0, PT, R14, UR4, PT ;  /* 0x000000040e007c0c */ /* 0x001fda000bf06270 */
[----:B------:R-:W-:Y:S05]  /*0040*/  @P0 EXIT ;  /* 0x000000000000094d */ /* 0x000fea0003800000 */
[----:B------:R-:W0:Y:S01]  /*0050*/  LDC R13, c[0x0][0x3d8] ;  /* 0x0000f600ff0d7b82 */ /* 0x000e220000000800 */
[----:B------:R-:W1:Y:S01]  /*0060*/  S2R R0, SR_TID.X ;  /* 0x0000000000007919 */ /* 0x000e620000002100 */
[----:B------:R-:W2:Y:S01]  /*0070*/  LDCU UR5, c[0x0][0x360] ;  /* 0x00006c00ff0577ac */ /* 0x000ea20008000800 */
[----:B------:R-:W3:Y:S05]  /*0080*/  LDCU.64 UR8, c[0x0][0x358] ;  /* 0x00006b00ff0877ac */ /* 0x000eea0008000a00 */
[----:B------:R-:W4:Y:S01]  /*0090*/  LDC.64 R4, c[0x0][0x3b0] ;  /* 0x0000ec00ff047b82 */ /* 0x000f220000000a00 */
[----:B------:R-:W0:Y:S02]  /*00a0*/  LDCU UR7, c[0x0][0x398] ;  /* 0x00007300ff0777ac */ /* 0x000e240008000800 */
[----:B0-----:R-:W-:Y:S01]  /*00b0*/  IMAD R13, R13, UR4, RZ ;  /* 0x000000040d0d7c24 */ /* 0x001fe2000f8e02ff */
[----:B------:R-:W-:-:S03]  /*00c0*/  UIMAD UR4, UR4, 0x1c2, URZ ;  /* 0x000001c2040478a4 */ /* 0x000fc6000f8e02ff */
[----:B------:R-:W-:-:S04]  /*00d0*/  IMAD R12, R13, 0x1c2, RZ ;  /* 0x000001c20d0c7824 */ /* 0x000fc800078e02ff */
[----:B-1234-:R-:W-:-:S07]  /*00e0*/  IMAD.WIDE R4, R12, 0x8, R4 ;  /* 0x000000080c047825 */ /* 0x01efce00078e0204 */
.L_x_9:
[----:B0-----:R-:W0:Y:S01]  /*00f0*/  LDCU UR6, c[0x0][0x3d8] ;  /* 0x00007b00ff0677ac */ /* 0x001e220008000800 */
[----:B------:R-:W-:Y:S01]  /*0100*/  BSSY.RECONVERGENT B0, `(.L_x_0) ;  /* 0x0000033000007945 */ /* 0x000fe20003800200 */
[----:B0-----:R-:W-:-:S13]  /*0110*/  ISETP.GE.AND P0, PT, R0, UR6, PT ;  /* 0x0000000600007c0c */ /* 0x001fda000bf06270 */
[----:B-12---:R-:W-:Y:S05]  /*0120*/  @P0 BRA `(.L_x_1) ;  /* 0x0000000000c00947 */ /* 0x006fea0003800000 */
[----:B------:R-:W0:Y:S01]  /*0130*/  LDC.64 R2, c[0x0][0x3c0] ;  /* 0x0000f000ff027b82 */ /* 0x000e220000000a00 */
[----:B------:R-:W-:Y:S01]  /*0140*/  MOV R15, R0 ;  /* 0x00000000000f7202 */ /* 0x000fe20000000f00 */
[----:B0-----:R-:W-:-:S07]  /*0150*/  IMAD.WIDE R2, R14, 0x4, R2 ;  /* 0x000000040e027825 */ /* 0x001fce00078e0202 */
.L_x_8:
[----:B0-----:R-:W0:Y:S01]  /*0160*/  LDC R16, c[0x0][0x3d8] ;  /* 0x0000f600ff107b82 */ /* 0x001e220000000800 */
[C---:B------:R-:W-:Y:S01]  /*0170*/  ISETP.GE.AND P0, PT, R14.reuse, UR4, PT ;  /* 0x000000040e007c0c */ /* 0x040fe2000bf06270 */
[----:B------:R-:W-:Y:S03]  /*0180*/  BSSY.RECONVERGENT B1, `(.L_x_2) ;  /* 0x000000f000017945 */ /* 0x000fe60003800200 */
[----:B------:R-:W-:Y:S01]  /*0190*/  ISETP.NE.OR P0, PT, R15, RZ, P0 ;  /* 0x000000ff0f00720c */ /* 0x000fe20000705670 */
[----:B0-----:R-:W-:-:S05]  /*01a0*/  IMAD R17, R14, R16, R15 ;  /* 0x000000100e117224 */ /* 0x001fca00078e020f */
[----:B------:R-:W-:-:S07]  /*01b0*/  ISETP.GE.AND P1, PT, R17, R12, PT ;  /* 0x0000000c1100720c */ /* 0x000fce0003f26270 */
[----:B-12---:R-:W-:Y:S06]  /*01c0*/  @P0 BRA `(.L_x_3) ;  /* 0x0000000000280947 */ /* 0x006fec0003800000 */
[----:B------:R0:W5:Y:S01]  /*01d0*/  LDG.E R11, desc[UR8][R2.64] ;  /* 0x00000008020b7981 */ /* 0x000162000c1e1900 */
[----:B------:R-:W1:Y:S01]  /*01e0*/  LDC.64 R8, c[0x0][0x3a8] ;  /* 0x0000ea00ff087b82 */ /* 0x000e620000000a00 */
[----:B------:R-:W-:-:S07]  /*01f0*/  MOV R19, R14 ;  /* 0x0000000e00137202 */ /* 0x000fce0000000f00 */
.L_x_4:
[----:B-1----:R-:W-:-:S06]  /*0200*/  IMAD.WIDE R6, R19, 0x4, R8 ;  /* 0x0000000413067825 */ /* 0x002fcc00078e0208 */
[----:B--2---:R-:W2:Y:S01]  /*0210*/  LDG.E R6, desc[UR8][R6.64] ;  /* 0x0000000806067981 */ /* 0x004ea2000c1e1900 */
[----:B------:R-:W-:-:S05]  /*0220*/  VIADD R19, R19, UR7 ;  /* 0x0000000713137c36 */ /* 0x000fca0008000000 */
[----:B------:R-:W-:Y:S02]  /*0230*/  ISETP.GE.AND P0, PT, R19, UR4, PT ;  /* 0x0000000413007c0c */ /* 0x000fe4000bf06270 */
[----:B--2--5:R-:W-:-:S05]  /*0240*/  IADD3 R11, PT, PT, R6, R11, RZ ;  /* 0x0000000b060b7210 */ /* 0x024fca0007ffe0ff */
[----:B------:R2:W-:Y:S06]  /*0250*/  STG.E desc[UR8][R2.64], R11 ;  /* 0x0000000b02007986 */ /* 0x0005ec000c101908 */
[----:B------:R-:W-:Y:S05]  /*0260*/  @!P0 BRA `(.L_x_4) ;  /* 0xfffffffc00e48947 */ /* 0x000fea000383ffff */
.L_x_3:
[----:B------:R-:W-:Y:S05]  /*0270*/  BSYNC.RECONVERGENT B1 ;  /* 0x0000000000017941 */ /* 0x000fea0003800200 */
.L_x_2:
[----:B------:R-:W-:Y:S04]  /*0280*/  BSSY.RECONVERGENT B1, `(.L_x_5) ;  /* 0x0000017000017945 */ /* 0x000fe80003800200 */
[----:B------:R-:W-:Y:S05]  /*0290*/  @P1 BRA `(.L_x_6) ;  /* 0x0000000000541947 */ /* 0x000fea0003800000 */
[----:B------:R-:W1:Y:S08]  /*02a0*/  LDC.64 R6, c[0x0][0x3c8] ;  /* 0x0000f200ff067b82 */ /* 0x000e700000000a00 */
[----:B------:R-:W3:Y:S08]  /*02b0*/  LDC.64 R8, c[0x0][0x3d0] ;  /* 0x0000f400ff087b82 */ /* 0x000ef00000000a00 */
[----:B--2---:R-:W2:Y:S08]  /*02c0*/  LDC.64 R10, c[0x0][0x3b8] ;  /* 0x0000ee00ff0a7b82 */ /* 0x004eb00000000a00 */
[----:B------:R-:W4:Y:S01]  /*02d0*/  LDC.64 R18, c[0x0][0x3b0] ;  /* 0x0000ec00ff127b82 */ /* 0x000f220000000a00 */
[----:B-1----:R-:W-:-:S04]  /*02e0*/  IMAD.WIDE R6, R17, 0x8, R6 ;  /* 0x0000000811067825 */ /* 0x002fc800078e0206 */
[----:B---3--:R-:W-:-:S04]  /*02f0*/  IMAD.WIDE R8, R17, 0x8, R8 ;  /* 0x0000000811087825 */ /* 0x008fc800078e0208 */
[----:B--2---:R-:W-:-:S04]  /*0300*/  IMAD.WIDE R10, R17, 0x8, R10 ;  /* 0x00000008110a7825 */ /* 0x004fc800078e020a */
[----:B----4-:R-:W-:-:S07]  /*0310*/  IMAD.WIDE R18, R17, 0x8, R18 ;  /* 0x0000000811127825 */ /* 0x010fce00078e0212 */
.L_x_7:
[----:B-1----:R-:W2:Y:S04]  /*0320*/  LDG.E.64 R20, desc[UR8][R18.64] ;  /* 0x0000000812147981 */ /* 0x002ea8000c1e1b00 */
[----:B------:R-:W2:Y:S02]  /*0330*/  LDG.E.64 R22, desc[UR8][R6.64] ;  /* 0x0000000806167981 */ /* 0x000ea4000c1e1b00 */
[----:B--2---:R-:W-:-:S07]  /*0340*/  DADD R20, R20, R22 ;  /* 0x0000000014147229 */ /* 0x004fce0000000016 */
[----:B------:R1:W-:Y:S04]  /*0350*/  STG.E.64 desc[UR8][R6.64], R20 ;  /* 0x0000001406007986 */ /* 0x0003e8000c101b08 */
[----:B------:R2:W3:Y:S04]  /*0360*/  LDG.E.64 R22, desc[UR8][R10.64] ;  /* 0x000000080a167981 */ /* 0x0004e8000c1e1b00 */
[----:B------:R-:W3:Y:S01]  /*0370*/  LDG.E.64 R24, desc[UR8][R8.64] ;  /* 0x0000000808187981 */ /* 0x000ee2000c1e1b00 */
[----:B------:R-:W-:-:S03]  /*0380*/  IMAD.WIDE R18, R13, 0x8, R18 ;  /* 0x000000080d127825 */ /* 0x000fc600078e0212 */
[----:B------:R-:W-:Y:S01]  /*0390*/  ISETP.GE.U32.AND P0, PT, R18, R4, PT ;  /* 0x000000041200720c */ /* 0x000fe20003f06070 */
[----:B--2---:R-:W-:-:S03]  /*03a0*/  IMAD.WIDE R10, R13, 0x8, R10 ;  /* 0x000000080d0a7825 */ /* 0x004fc600078e020a */
[----:B------:R-:W-:Y:S01]  /*03b0*/  ISETP.GE.U32.AND.EX P0, PT, R19, R5, PT, P0 ;  /* 0x000000051300720c */ /* 0x000fe20003f06100 */
[----:B---3--:R-:W-:-:S07]  /*03c0*/  DADD R22, R22, R24 ;  /* 0x0000000016167229 */ /* 0x008fce0000000018 */
[----:B------:R1:W-:Y:S05]  /*03d0*/  STG.E.64 desc[UR8][R8.64], R22 ;  /* 0x0000001608007986 */ /* 0x0003ea000c101b08 */
[----:B------:R-:W-:Y:S05]  /*03e0*/  @!P0 BRA `(.L_x_7) ;  /* 0xfffffffc00cc8947 */ /* 0x000fea000383ffff */
.L_x_6:
[----:B------:R-:W-:Y:S05]  /*03f0*/  BSYNC.RECONVERGENT B1 ;  /* 0x0000000000017941 */ /* 0x000fea0003800200 */
.L_x_5:
[----:B------:R-:W-:-:S04]  /*0400*/  IADD3 R15, PT, PT, R15, UR5, RZ ;  /* 0x000000050f0f7c10 */ /* 0x000fc8000fffe0ff */
[----:B------:R-:W-:-:S13]  /*0410*/  ISETP.GE.AND P0, PT, R15, R16, PT ;  /* 0x000000100f00720c */ /* 0x000fda0003f06270 */
[----:B------:R-:W-:Y:S05]  /*0420*/  @!P0 BRA `(.L_x_8) ;  /* 0xfffffffc004c8947 */ /* 0x000fea000383ffff */
.L_x_1:
[----:B------:R-:W-:Y:S05]  /*0430*/  BSYNC.RECONVERGENT B0 ;  /* 0x0000000000007941 */ /* 0x000fea0003800200 */
.L_x_0:
[----:B------:R-:W3:Y:S01]  /*0440*/  LDCU UR6, c[0x0][0x364] ;  /* 0x00006c80ff0677ac */ /* 0x000ee20008000800 */
[----:B------:R-:W4:Y:S01]  /*0450*/  LDCU UR10, c[0x0][0x398] ;  /* 0x00007300ff0a77ac */ /* 0x000f220008000800 */
[----:B---3--:R-:W-:-:S05]  /*0460*/  VIADD R14, R14, UR6 ;  /* 0x000000060e0e7c36 */ /* 0x008fca0008000000 */
[----:B----4-:R-:W-:-:S13]  /*0470*/  ISETP.GE.AND P0, PT, R14, UR10, PT ;  /* 0x0000000a0e007c0c */ /* 0x010fda000bf06270 */
[----:B------:R-:W-:Y:S05]  /*0480*/  @!P0 BRA `(.L_x_9) ;  /* 0xfffffffc00188947 */ /* 0x000fea000383ffff */
[----:B------:R-:W-:Y:S05]  /*0490*/  EXIT ;  /* 0x000000000000794d */ /* 0x000fea0003800000 */
.L_x_10:
[----:B------:R-:W-:-:S00]  /*04a0*/  BRA `(.L_x_10) ;  /* 0xfffffffc00fc7947 */ /* 0x000fc0000383ffff */
[----:B------:R-:W-:-:S00]  /*04b0*/  NOP ;  /* 0x0000000000007918 */ /* 0x000fc00000000000 */
        /* <DEDUP_REMOVED lines=12> */
.L_x_44:


//--------------------- .text._Z4map2iPdS_iPiS0_S_S_i --------------------------
	.section	.text._Z4map2iPdS_iPiS0_S_S_i,"ax",@progbits
	.align	128
        .global         _Z4map2iPdS_iPiS0_S_S_i
        .type           _Z4map2iPdS_iPiS0_S_S_i,@function
        .size           _Z4map2iPdS_iPiS0_S_S_i,(.L_x_45 - _Z4map2iPdS_iPiS0_S_S_i)
        .other          _Z4map2iPdS_iPiS0_S_S_i,@"STO_CUDA_ENTRY STV_DEFAULT"
_Z4map2iPdS_iPiS0_S_S_i:
.text._Z4map2iPdS_iPiS0_S_S_i:
[----:B------:R-:W-:Y:S01]  /*0000*/  LDC R1, c[0x0][0x37c] ;  /* 0x0000df00ff017b82 */ /* 0x000fe20000000800 */
[----:B------:R-:W0:Y:S01]  /*0010*/  S2R R6, SR_TID.Y ;  /* 0x0000000000067919 */ /* 0x000e220000002200 */
[----:B------:R-:W0:Y:S06]  /*0020*/  LDCU UR4, c[0x0][0x398] ;  /* 0x00007300ff0477ac */ /* 0x000e2c0008000800 */
[----:B------:R-:W1:Y:S01]  /*0030*/  LDC R5, c[0x0][0x380] ;  /* 0x0000e000ff057b82 */ /* 0x000e620000000800 */
[----:B------:R-:W-:Y:S01]  /*0040*/  IMAD.MOV.U32 R4, RZ, RZ, RZ ;  /* 0x000000ffff047224 */ /* 0x000fe200078e00ff */
[----:B------:R-:W2:Y:S03]  /*0050*/  S2R R0, SR_CTAID.X ;  /* 0x0000000000007919 */ /* 0x000ea60000002500 */
[----:B-1----:R-:W-:-:S05]  /*0060*/  IMAD.HI R2, R5, -0x6e5d4c3b, R4 ;  /* 0x91a2b3c505027827 */ /* 0x002fca00078e0204 */
[----:B------:R-:W-:Y:S02]  /*0070*/  SHF.R.U32.HI R3, RZ, 0x1f, R2 ;  /* 0x0000001fff037819 */ /* 0x000fe40000011602 */
[----:B0-----:R-:W-:-:S13]  /*0080*/  ISETP.GE.AND P0, PT, R6, UR4, PT ;  /* 0x0000000406007c0c */ /* 0x001fda000bf06270 */
[----:B--2---:R-:W-:Y:S05]  /*0090*/  @P0 EXIT ;  /* 0x000000000000094d */ /* 0x004fea0003800000 */
[----:B------:R-:W-:Y:S01]  /*00a0*/  LEA.HI.SX32 R4, R2, R3, 0x18 ;  /* 0x0000000302047211 */ /* 0x000fe200078fc2ff */
[----:B------:R-:W0:Y:S01]  /*00b0*/  LDCU.64 UR6, c[0x0][0x3a0] ;  /* 0x00007400ff0677ac */ /* 0x000e220008000a00 */
[----:B------:R-:W1:Y:S03]  /*00c0*/  S2R R2, SR_TID.X ;  /* 0x0000000000027919 */ /* 0x000e660000002100 */
[C---:B------:R-:W-:Y:S01]  /*00d0*/  IMAD R3, R4.reuse, R0, R0 ;  /* 0x0000000004037224 */ /* 0x040fe200078e0200 */
[----:B------:R-:W2:Y:S04]  /*00e0*/  LDCU UR8, c[0x0][0x360] ;  /* 0x00006c00ff0877ac */ /* 0x000ea80008000800 */
[----:B------:R-:W-:Y:S01]  /*00f0*/  IADD3 R4, PT, PT, R4, 0x1, R3 ;  /* 0x0000000104047810 */ /* 0x000fe20007ffe003 */
[----:B------:R-:W3:Y:S01]  /*0100*/  LDCU.64 UR10, c[0x0][0x358] ;  /* 0x00006b00ff0a77ac */ /* 0x000ee20008000a00 */
[----:B------:R-:W-:-:S02]  /*0110*/  LOP3.LUT R7, RZ, R3, RZ, 0x33, !PT ;  /* 0x00000003ff077212 */ /* 0x000fc400078e33ff */
[----:B------:R-:W-:Y:S01]  /*0120*/  VIMNMX R4, PT, PT, R4, R5, PT ;  /* 0x0000000504047248 */ /* 0x000fe20003fe0100 */
[----:B------:R-:W-:Y:S01]  /*0130*/  IMAD.MOV.U32 R5, RZ, RZ, R6 ;  /* 0x000000ffff057224 */ /* 0x000fe200078e0006 */
[----:B------:R-:W4:Y:S02]  /*0140*/  LDCU UR9, c[0x0][0x364] ;  /* 0x00006c80ff0977ac */ /* 0x000f240008000800 */
[C---:B------:R-:W-:Y:S01]  /*0150*/  IADD3 R6, PT, PT, R4.reuse, R7, RZ ;  /* 0x0000000704067210 */ /* 0x040fe20007ffe0ff */
[----:B------:R-:W-:Y:S01]  /*0160*/  IMAD.IADD R22, R4, 0x1, -R3 ;  /* 0x0000000104167824 */ /* 0x000fe200078e0a03 */
[----:B0-----:R-:W-:-:S04]  /*0170*/  UIADD3 UR5, UP0, UPT, UR6, 0x20, URZ ;  /* 0x0000002006057890 */ /* 0x001fc8000ff1e0ff */
[C---:B------:R-:W-:Y:S01]  /*0180*/  LOP3.LUT R7, R22.reuse, 0xf, RZ, 0xc0, !PT ;  /* 0x0000000f16077812 */ /* 0x040fe200078ec0ff */
[----:B------:R-:W-:Y:S01]  /*0190*/  UIADD3.X UR6, UPT, UPT, URZ, UR7, URZ, UP0, !UPT ;  /* 0x00000007ff067290 */ /* 0x000fe200087fe4ff */
[C---:B------:R-:W-:Y:S02]  /*01a0*/  LOP3.LUT R8, R22.reuse, 0x7, RZ, 0xc0, !PT ;  /* 0x0000000716087812 */ /* 0x040fe400078ec0ff */
[C---:B------:R-:W-:Y:S02]  /*01b0*/  LOP3.LUT R9, R22.reuse, 0x3, RZ, 0xc0, !PT ;  /* 0x0000000316097812 */ /* 0x040fe400078ec0ff */
[----:B--23--:R-:W-:-:S07]  /*01c0*/  LOP3.LUT R22, R22, 0xfffffff8, RZ, 0xc0, !PT ;  /* 0xfffffff816167812 */ /* 0x00cfce00078ec0ff */
.L_x_27:
[----:B------:R-:W1:Y:S01]  /*01d0*/  LDCU UR4, c[0x0][0x3c0] ;  /* 0x00007800ff0477ac */ /* 0x000e620008000800 */
[----:B------:R-:W-:Y:S01]  /*01e0*/  BSSY.RECONVERGENT B0, `(.L_x_11) ;  /* 0x000017d000007945 */ /* 0x000fe20003800200 */
[----:B-1----:R-:W-:-:S13]  /*01f0*/  ISETP.GE.AND P0, PT, R2, UR4, PT ;  /* 0x0000000402007c0c */ /* 0x002fda000bf06270 */
[----:B0-----:R-:W-:Y:S05]  /*0200*/  @P0 BRA `(.L_x_12) ;  /* 0x0000001400e80947 */ /* 0x001fea0003800000 */
[----:B------:R-:W0:Y:S01]  /*0210*/  LDCU UR4, c[0x0][0x398] ;  /* 0x00007300ff0477ac */ /* 0x000e220008000800 */
[----:B------:R-:W-:Y:S02]  /*0220*/  IMAD.MOV.U32 R23, RZ, RZ, R2 ;  /* 0x000000ffff177224 */ /* 0x000fe400078e0002 */
[----:B0-----:R-:W-:-:S07]  /*0230*/  IMAD R24, R0, UR4, R5 ;  /* 0x0000000400187c24 */ /* 0x001fce000f8e0205 */
.L_x_26:
[----:B------:R-:W-:Y:S01]  /*0240*/  ISETP.NE.AND P0, PT, R23, RZ, PT ;  /* 0x000000ff1700720c */ /* 0x000fe20003f05270 */
[----:B------:R-:W-:-:S12]  /*0250*/  BSSY.RECONVERGENT B1, `(.L_x_13) ;  /* 0x00000ae000017945 */ /* 0x000fd80003800200 */
[----:B0-----:R-:W-:Y:S05]  /*0260*/  @P0 BRA `(.L_x_14) ;  /* 0x0000000800b00947 */ /* 0x001fea0003800000 */
[----:B------:R-:W-:Y:S01]  /*0270*/  ISETP.GT.AND P0, PT, R4, R3, PT ;  /* 0x000000030400720c */ /* 0x000fe20003f04270 */
[----:B------:R-:W-:-:S12]  /*0280*/  IMAD.MOV.U32 R12, RZ, RZ, RZ ;  /* 0x000000ffff0c7224 */ /* 0x000fd800078e00ff */
[----:B------:R-:W-:Y:S05]  /*0290*/  @!P0 BRA `(.L_x_15) ;  /* 0x0000000800988947 */ /* 0x000fea0003800000 */
[----:B------:R-:W-:Y:S01]  /*02a0*/  ISETP.GE.U32.AND P1, PT, R6, 0xf, PT ;  /* 0x0000000f0600780c */ /* 0x000fe20003f26070 */
[----:B------:R-:W-:Y:S01]  /*02b0*/  IMAD.MOV.U32 R12, RZ, RZ, RZ ;  /* 0x000000ffff0c7224 */ /* 0x000fe200078e00ff */
[----:B------:R-:W-:Y:S02]  /*02c0*/  ISETP.NE.AND P0, PT, R7, RZ, PT ;  /* 0x000000ff0700720c */ /* 0x000fe40003f05270 */
[----:B------:R-:W-:-:S09]  /*02d0*/  MOV R13, R3 ;  /* 0x00000003000d7202 */ /* 0x000fd20000000f00 */
[----:B------:R-:W-:Y:S05]  /*02e0*/  @!P1 BRA `(.L_x_16) ;  /* 0x0000000400309947 */ /* 0x000fea0003800000 */
[----:B------:R-:W-:Y:S01]  /*02f0*/  IMAD.IADD R14, R4, 0x1, -R3 ;  /* 0x00000001040e7824 */ /* 0x000fe200078e0a03 */
[----:B------:R-:W-:Y:S01]  /*0300*/  MOV R13, R3 ;  /* 0x00000003000d7202 */ /* 0x000fe20000000f00 */
[----:B------:R-:W-:-:S03]  /*0310*/  IMAD.MOV.U32 R12, RZ, RZ, RZ ;  /* 0x000000ffff0c7224 */ /* 0x000fc600078e00ff */
[----:B------:R-:W-:-:S05]  /*0320*/  LOP3.LUT R14, R14, 0xfffffff0, RZ, 0xc0, !PT ;  /* 0xfffffff00e0e7812 */ /* 0x000fca00078ec0ff */
[----:B------:R-:W-:-:S07]  /*0330*/  IMAD.MOV R14, RZ, RZ, -R14 ;  /* 0x000000ffff0e7224 */ /* 0x000fce00078e0a0e */
.L_x_17:
[----:B------:R-:W-:Y:S01]  /*0340*/  MOV R11, UR6 ;  /* 0x00000006000b7c02 */ /* 0x000fe20008000f00 */
[----:B------:R-:W-:-:S04]  /*0350*/  IMAD.U32 R10, RZ, RZ, UR5 ;  /* 0x00000005ff0a7e24 */ /* 0x000fc8000f8e00ff */
[----:B------:R-:W-:-:S05]  /*0360*/  IMAD.WIDE R10, R13, 0x4, R10 ;  /* 0x000000040d0a7825 */ /* 0x000fca00078e020a */
[----:B------:R-:W2:Y:S04]  /*0370*/  LDG.E R18, desc[UR10][R10.64+-0x20] ;  /* 0xffffe00a0a127981 */ /* 0x000ea8000c1e1900 */
[----:B------:R-:W3:Y:S04]  /*0380*/  LDG.E R26, desc[UR10][R10.64+-0x1c] ;  /* 0xffffe40a0a1a7981 */ /* 0x000ee8000c1e1900 */
[----:B------:R-:W5:Y:S04]  /*0390*/  LDG.E R21, desc[UR10][R10.64+-0x18] ;  /* 0xffffe80a0a157981 */ /* 0x000f68000c1e1900 */
[----:B------:R-:W4:Y:S04]  /*03a0*/  LDG.E R17, desc[UR10][R10.64+-0x14] ;  /* 0xffffec0a0a117981 */ /* 0x000f28000c1e1900 */
[----:B------:R-:W4:Y:S04]  /*03b0*/  LDG.E R15, desc[UR10][R10.64+-0x10] ;  /* 0xfffff00a0a0f7981 */ /* 0x000f28000c1e1900 */
[----:B------:R-:W4:Y:S04]  /*03c0*/  LDG.E R28, desc[UR10][R10.64+-0xc] ;  /* 0xfffff40a0a1c7981 */ /* 0x000f28000c1e1900 */
[----:B------:R-:W4:Y:S04]  /*03d0*/  LDG.E R16, desc[UR10][R10.64+-0x8] ;  /* 0xfffff80a0a107981 */ /* 0x000f28000c1e1900 */
[----:B------:R-:W4:Y:S01]  /*03e0*/  LDG.E R20, desc[UR10][R10.64+-0x4] ;  /* 0xfffffc0a0a147981 */ /* 0x000f22000c1e1900 */
[----:B------:R-:W-:-:S03]  /*03f0*/  VIADD R19, R12, 0x1 ;  /* 0x000000010c137836 */ /* 0x000fc60000000000 */
[----:B------:R-:W4:Y:S01]  /*0400*/  LDG.E R25, desc[UR10][R10.64+0x1c] ;  /* 0x00001c0a0a197981 */ /* 0x000f22000c1e1900 */
[----:B--2---:R-:W-:-:S03]  /*0410*/  ISETP.NE.AND P1, PT, R18, R5, PT ;  /* 0x000000051200720c */ /* 0x004fc60003f25270 */
[----:B------:R-:W2:Y:S01]  /*0420*/  LDG.E R18, desc[UR10][R10.64] ;  /* 0x0000000a0a127981 */ /* 0x000ea2000c1e1900 */
[----:B---3--:R-:W-:-:S03]  /*0430*/  ISETP.NE.AND P2, PT, R26, R5, PT ;  /* 0x000000051a00720c */ /* 0x008fc60003f45270 */
[----:B------:R-:W3:Y:S06]  /*0440*/  LDG.E R26, desc[UR10][R10.64+0x4] ;  /* 0x0000040a0a1a7981 */ /* 0x000eec000c1e1900 */
[----:B------:R-:W-:Y:S01]  /*0450*/  @P1 IMAD.MOV R19, RZ, RZ, R12 ;  /* 0x000000ffff131224 */ /* 0x000fe200078e020c */
[-C--:B-----5:R-:W-:Y:S01]  /*0460*/  ISETP.NE.AND P1, PT, R21, R5.reuse, PT ;  /* 0x000000051500720c */ /* 0x0a0fe20003f25270 */
[----:B------:R-:W5:Y:S03]  /*0470*/  LDG.E R12, desc[UR10][R10.64+0x8] ;  /* 0x0000080a0a0c7981 */ /* 0x000f66000c1e1900 */
[----:B------:R-:W-:Y:S01]  /*0480*/  IADD3 R21, PT, PT, R19, 0x1, RZ ;  /* 0x0000000113157810 */ /* 0x000fe20007ffe0ff */
[----:B------:R-:W-:Y:S01]  /*0490*/  @P2 IMAD.MOV R21, RZ, RZ, R19 ;  /* 0x000000ffff152224 */ /* 0x000fe200078e0213 */
[----:B----4-:R-:W-:-:S02]  /*04a0*/  ISETP.NE.AND P2, PT, R17, R5, PT ;  /* 0x000000051100720c */ /* 0x010fc40003f45270 */
[----:B------:R-:W4:Y:S01]  /*04b0*/  LDG.E R17, desc[UR10][R10.64+0xc] ;  /* 0x00000c0a0a117981 */ /* 0x000f22000c1e1900 */
[----:B------:R-:W-:-:S04]  /*04c0*/  VIADD R19, R21, 0x1 ;  /* 0x0000000115137836 */ /* 0x000fc80000000000 */
[----:B------:R-:W-:Y:S02]  /*04d0*/  @P1 IADD3 R19, PT, PT, R21, RZ, RZ ;  /* 0x000000ff15131210 */ /* 0x000fe40007ffe0ff */
[----:B------:R-:W-:Y:S02]  /*04e0*/  ISETP.NE.AND P1, PT, R15, R5, PT ;  /* 0x000000050f00720c */ /* 0x000fe40003f25270 */
[----:B------:R-:W4:Y:S01]  /*04f0*/  LDG.E R15, desc[UR10][R10.64+0x10] ;  /* 0x0000100a0a0f7981 */ /* 0x000f22000c1e1900 */
[----:B------:R-:W-:Y:S02]  /*0500*/  VIADD R21, R19, 0x1 ;  /* 0x0000000113157836 */ /* 0x000fe40000000000 */
[----:B------:R-:W-:-:S05]  /*0510*/  @P2 IMAD.MOV R21, RZ, RZ, R19 ;  /* 0x000000ffff152224 */ /* 0x000fca00078e0213 */
[----:B------:R-:W-:-:S03]  /*0520*/  IADD3 R19, PT, PT, R21, 0x1, RZ ;  /* 0x0000000115137810 */ /* 0x000fc60007ffe0ff */
[----:B------:R-:W-:Y:S02]  /*0530*/  @P1 IMAD.MOV R19, RZ, RZ, R21 ;  /* 0x000000ffff131224 */ /* 0x000fe400078e0215 */
[----:B------:R-:W4:Y:S01]  /*0540*/  LDG.E R21, desc[UR10][R10.64+0x14] ;  /* 0x0000140a0a157981 */ /* 0x000f22000c1e1900 */
[----:B------:R-:W-:-:S03]  /*0550*/  ISETP.NE.AND P1, PT, R28, R5, PT ;  /* 0x000000051c00720c */ /* 0x000fc60003f25270 */
[----:B------:R0:W4:Y:S01]  /*0560*/  LDG.E R28, desc[UR10][R10.64+0x18] ;  /* 0x0000180a0a1c7981 */ /* 0x000122000c1e1900 */
[----:B------:R-:W-:Y:S01]  /*0570*/  ISETP.NE.AND P2, PT, R16, R5, PT ;  /* 0x000000051000720c */ /* 0x000fe20003f45270 */
[----:B------:R-:W-:-:S08]  /*0580*/  VIADD R16, R19, 0x1 ;  /* 0x0000000113107836 */ /* 0x000fd00000000000 */
[----:B------:R-:W-:Y:S02]  /*0590*/  @P1 IADD3 R16, PT, PT, R19, RZ, RZ ;  /* 0x000000ff13101210 */ /* 0x000fe40007ffe0ff */
[----:B------:R-:W-:-:S03]  /*05a0*/  ISETP.NE.AND P1, PT, R20, R5, PT ;  /* 0x000000051400720c */ /* 0x000fc60003f25270 */
[----:B------:R-:W-:Y:S02]  /*05b0*/  VIADD R19, R16, 0x1 ;  /* 0x0000000110137836 */ /* 0x000fe40000000000 */
[----:B------:R-:W-:-:S05]  /*05c0*/  @P2 IMAD.MOV R19, RZ, RZ, R16 ;  /* 0x000000ffff132224 */ /* 0x000fca00078e0210 */
[----:B------:R-:W-:-:S03]  /*05d0*/  IADD3 R16, PT, PT, R19, 0x1, RZ ;  /* 0x0000000113107810 */ /* 0x000fc60007ffe0ff */
[----:B------:R-:W-:-:S04]  /*05e0*/  @P1 IMAD.MOV R16, RZ, RZ, R19 ;  /* 0x000000ffff101224 */ /* 0x000fc800078e0213 */
[----:B0-----:R-:W-:Y:S01]  /*05f0*/  VIADD R10, R16, 0x1 ;  /* 0x00000001100a7836 */ /* 0x001fe20000000000 */
[----:B------:R-:W-:Y:S02]  /*0600*/  IADD3 R14, PT, PT, R14, 0x10, RZ ;  /* 0x000000100e0e7810 */ /* 0x000fe40007ffe0ff */
[----:B------:R-:W-:Y:S02]  /*0610*/  IADD3 R13, PT, PT, R13, 0x10, RZ ;  /* 0x000000100d0d7810 */ /* 0x000fe40007ffe0ff */
[-C--:B--2---:R-:W-:Y:S02]  /*0620*/  ISETP.NE.AND P2, PT, R18, R5.reuse, PT ;  /* 0x000000051200720c */ /* 0x084fe40003f45270 */
[----:B---3--:R-:W-:-:S11]  /*0630*/  ISETP.NE.AND P1, PT, R26, R5, PT ;  /* 0x000000051a00720c */ /* 0x008fd60003f25270 */
[----:B------:R-:W-:Y:S02]  /*0640*/  @P2 IADD3 R10, PT, PT, R16, RZ, RZ ;  /* 0x000000ff100a2210 */ /* 0x000fe40007ffe0ff */
[----:B-----5:R-:W-:-:S03]  /*0650*/  ISETP.NE.AND P2, PT, R12, R5, PT ;  /* 0x000000050c00720c */ /* 0x020fc60003f45270 */
[----:B------:R-:W-:Y:S02]  /*0660*/  VIADD R11, R10, 0x1 ;  /* 0x000000010a0b7836 */ /* 0x000fe40000000000 */
[----:B------:R-:W-:Y:S01]  /*0670*/  @P1 IMAD.MOV R11, RZ, RZ, R10 ;  /* 0x000000ffff0b1224 */ /* 0x000fe200078e020a */
[----:B----4-:R-:W-:-:S04]  /*0680*/  ISETP.NE.AND P1, PT, R17, R5, PT ;  /* 0x000000051100720c */ /* 0x010fc80003f25270 */
[----:B------:R-:W-:-:S03]  /*0690*/  IADD3 R10, PT, PT, R11, 0x1, RZ ;  /* 0x000000010b0a7810 */ /* 0x000fc60007ffe0ff */
[----:B------:R-:W-:Y:S01]  /*06a0*/  @P2 IMAD.MOV R10, RZ, RZ, R11 ;  /* 0x000000ffff0a2224 */ /* 0x000fe200078e020b */
[----:B------:R-:W-:-:S03]  /*06b0*/  ISETP.NE.AND P2, PT, R15, R5, PT ;  /* 0x000000050f00720c */ /* 0x000fc60003f45270 */
[C---:B------:R-:W-:Y:S02]  /*06c0*/  VIADD R11, R10.reuse, 0x1 ;  /* 0x000000010a0b7836 */ /* 0x040fe40000000000 */
[----:B------:R-:W-:-:S05]  /*06d0*/  @P1 IADD3 R11, PT, PT, R10, RZ, RZ ;  /* 0x000000ff0a0b1210 */ /* 0x000fca0007ffe0ff */
[----:B------:R-:W-:Y:S01]  /*06e0*/  VIADD R10, R11, 0x1 ;  /* 0x000000010b0a7836 */ /* 0x000fe20000000000 */
[-C--:B------:R-:W-:Y:S02]  /*06f0*/  ISETP.NE.AND P1, PT, R21, R5.reuse, PT ;  /* 0x000000051500720c */ /* 0x080fe40003f25270 */
[----:B------:R-:W-:Y:S01]  /*0700*/  @P2 IMAD.MOV R10, RZ, RZ, R11 ;  /* 0x000000ffff0a2224 */ /* 0x000fe200078e020b */
[----:B------:R-:W-:-:S04]  /*0710*/  ISETP.NE.AND P2, PT, R28, R5, PT ;  /* 0x000000051c00720c */ /* 0x000fc80003f45270 */
[----:B------:R-:W-:-:S06]  /*0720*/  IADD3 R11, PT, PT, R10, 0x1, RZ ;  /* 0x000000010a0b7810 */ /* 0x000fcc0007ffe0ff */
[----:B------:R-:W-:-:S04]  /*0730*/  @P1 IMAD.MOV R11, RZ, RZ, R10 ;  /* 0x000000ffff0b1224 */ /* 0x000fc800078e020a */
[----:B------:R-:W-:Y:S02]  /*0740*/  VIADD R10, R11, 0x1 ;  /* 0x000000010b0a7836 */ /* 0x000fe40000000000 */
[----:B------:R-:W-:Y:S01]  /*0750*/  @P2 IMAD.MOV R10, RZ, RZ, R11 ;  /* 0x000000ffff0a2224 */ /* 0x000fe200078e020b */
[----:B------:R-:W-:Y:S02]  /*0760*/  ISETP.NE.AND P2, PT, R14, RZ, PT ;  /* 0x000000ff0e00720c */ /* 0x000fe40003f45270 */
[----:B------:R-:W-:Y:S01]  /*0770*/  ISETP.NE.AND P1, PT, R25, R5, PT ;  /* 0x000000051900720c */ /* 0x000fe20003f25270 */
[----:B------:R-:W-:-:S12]  /*0780*/  VIADD R12, R10, 0x1 ;  /* 0x000000010a0c7836 */ /* 0x000fd80000000000 */
[----:B------:R-:W-:Y:S01]  /*0790*/  @P1 IMAD.MOV R12, RZ, RZ, R10 ;  /* 0x000000ffff0c1224 */ /* 0x000fe200078e020a */
[----:B------:R-:W-:Y:S06]  /*07a0*/  @P2 BRA `(.L_x_17) ;  /* 0xfffffff800e42947 */ /* 0x000fec000383ffff */
.L_x_16:
[----:B------:R-:W-:Y:S05]  /*07b0*/  @!P0 BRA `(.L_x_15) ;  /* 0x0000000400508947 */ /* 0x000fea0003800000 */
[----:B------:R-:W-:Y:S01]  /*07c0*/  VIADD R10, R7, 0xffffffff ;  /* 0xffffffff070a7836 */ /* 0x000fe20000000000 */
[----:B------:R-:W-:-:S04]  /*07d0*/  ISETP.NE.AND P0, PT, R8, RZ, PT ;  /* 0x000000ff0800720c */ /* 0x000fc80003f05270 */
[----:B------:R-:W-:-:S13]  /*07e0*/  ISETP.GE.U32.AND P1, PT, R10, 0x7, PT ;  /* 0x000000070a00780c */ /* 0x000fda0003f26070 */
[----:B------:R-:W-:Y:S05]  /*07f0*/  @!P1 BRA `(.L_x_18) ;  /* 0x00000000008c9947 */ /* 0x000fea0003800000 */
[----:B------:R-:W0:Y:S02]  /*0800*/  LDC.64 R10, c[0x0][0x3a0] ;  /* 0x0000e800ff0a7b82 */ /* 0x000e240000000a00 */
[----:B0-----:R-:W-:-:S05]  /*0810*/  IMAD.WIDE R10, R13, 0x4, R10 ;  /* 0x000000040d0a7825 */ /* 0x001fca00078e020a */
[----:B------:R-:W2:Y:S04]  /*0820*/  LDG.E R14, desc[UR10][R10.64] ;  /* 0x0000000a0a0e7981 */ /* 0x000ea8000c1e1900 */
[----:B------:R-:W3:Y:S04]  /*0830*/  LDG.E R16, desc[UR10][R10.64+0x4] ;  /* 0x0000040a0a107981 */ /* 0x000ee8000c1e1900 */
[----:B------:R-:W5:Y:S04]  /*0840*/  LDG.E R18, desc[UR10][R10.64+0x8] ;  /* 0x0000080a0a127981 */ /* 0x000f68000c1e1900 */
[----:B------:R-:W4:Y:S04]  /*0850*/  LDG.E R20, desc[UR10][R10.64+0xc] ;  /* 0x00000c0a0a147981 */ /* 0x000f28000c1e1900 */
[----:B------:R-:W4:Y:S04]  /*0860*/  LDG.E R26, desc[UR10][R10.64+0x10] ;  /* 0x0000100a0a1a7981 */ /* 0x000f28000c1e1900 */
[----:B------:R-:W4:Y:S04]  /*0870*/  LDG.E R28, desc[UR10][R10.64+0x14] ;  /* 0x0000140a0a1c7981 */ /* 0x000f28000c1e1900 */
[----:B------:R-:W4:Y:S04]  /*0880*/  LDG.E R15, desc[UR10][R10.64+0x18] ;  /* 0x0000180a0a0f7981 */ /* 0x000f28000c1e1900 */
[----:B------:R0:W4:Y:S01]  /*0890*/  LDG.E R17, desc[UR10][R10.64+0x1c] ;  /* 0x00001c0a0a117981 */ /* 0x000122000c1e1900 */
[----:B------:R-:W-:-:S02]  /*08a0*/  IADD3 R13, PT, PT, R13, 0x8, RZ ;  /* 0x000000080d0d7810 */ /* 0x000fc40007ffe0ff */
[-C--:B--2---:R-:W-:Y:S02]  /*08b0*/  ISETP.NE.AND P1, PT, R14, R5.reuse, PT ;  /* 0x000000050e00720c */ /* 0x084fe40003f25270 */
[----:B------:R-:W-:Y:S02]  /*08c0*/  IADD3 R14, PT, PT, R12, 0x1, RZ ;  /* 0x000000010c0e7810 */ /* 0x000fe40007ffe0ff */
[----:B---3--:R-:W-:-:S09]  /*08d0*/  ISETP.NE.AND P2, PT, R16, R5, PT ;  /* 0x000000051000720c */ /* 0x008fd20003f45270 */
[----:B------:R-:W-:Y:S01]  /*08e0*/  @P1 IMAD.MOV R14, RZ, RZ, R12 ;  /* 0x000000ffff0e1224 */ /* 0x000fe200078e020c */
[----:B-----5:R-:W-:-:S03]  /*08f0*/  ISETP.NE.AND P1, PT, R18, R5, PT ;  /* 0x000000051200720c */ /* 0x020fc60003f25270 */
[C---:B------:R-:W-:Y:S01]  /*0900*/  VIADD R12, R14.reuse, 0x1 ;  /* 0x000000010e0c7836 */ /* 0x040fe20000000000 */
[----:B------:R-:W-:Y:S02]  /*0910*/  @P2 IADD3 R12, PT, PT, R14, RZ, RZ ;  /* 0x000000ff0e0c2210 */ /* 0x000fe40007ffe0ff */
[----:B----4-:R-:W-:-:S03]  /*0920*/  ISETP.NE.AND P2, PT, R20, R5, PT ;  /* 0x000000051400720c */ /* 0x010fc60003f45270 */
[----:B------:R-:W-:-:S04]  /*0930*/  VIADD R14, R12, 0x1 ;  /* 0x000000010c0e7836 */ /* 0x000fc80000000000 */
[----:B------:R-:W-:Y:S01]  /*0940*/  @P1 IMAD.MOV R14, RZ, RZ, R12 ;  /* 0x000000ffff0e1224 */ /* 0x000fe200078e020c */
[----:B------:R-:W-:-:S04]  /*0950*/  ISETP.NE.AND P1, PT, R26, R5, PT ;  /* 0x000000051a00720c */ /* 0x000fc80003f25270 */
[----:B0-----:R-:W-:Y:S01]  /*0960*/  IADD3 R10, PT, PT, R14, 0x1, RZ ;  /* 0x000000010e0a7810 */ /* 0x001fe20007ffe0ff */
[----:B------:R-:W-:Y:S01]  /*0970*/  @P2 IMAD.MOV R10, RZ, RZ, R14 ;  /* 0x000000ffff0a2224 */ /* 0x000fe200078e020e */
[----:B------:R-:W-:-:S03]  /*0980*/  ISETP.NE.AND P2, PT, R28, R5, PT ;  /* 0x000000051c00720c */ /* 0x000fc60003f45270 */
[----:B------:R-:W-:-:S04]  /*0990*/  VIADD R11, R10, 0x1 ;  /* 0x000000010a0b7836 */ /* 0x000fc80000000000 */
[----:B------:R-:W-:Y:S02]  /*09a0*/  @P1 IADD3 R11, PT, PT, R10, RZ, RZ ;  /* 0x000000ff0a0b1210 */ /* 0x000fe40007ffe0ff */
[----:B------:R-:W-:-:S03]  /*09b0*/  ISETP.NE.AND P1, PT, R15, R5, PT ;  /* 0x000000050f00720c */ /* 0x000fc60003f25270 */
[----:B------:R-:W-:Y:S02]  /*09c0*/  VIADD R10, R11, 0x1 ;  /* 0x000000010b0a7836 */ /* 0x000fe40000000000 */
[----:B------:R-:W-:Y:S01]  /*09d0*/  @P2 IMAD.MOV R10, RZ, RZ, R11 ;  /* 0x000000ffff0a2224 */ /* 0x000fe200078e020b */
[----:B------:R-:W-:-:S04]  /*09e0*/  ISETP.NE.AND P2, PT, R17, R5, PT ;  /* 0x000000051100720c */ /* 0x000fc80003f45270 */
[----:B------:R-:W-:-:S03]  /*09f0*/  IADD3 R11, PT, PT, R10, 0x1, RZ ;  /* 0x000000010a0b7810 */ /* 0x000fc60007ffe0ff */
[----:B------:R-:W-:-:S04]  /*0a00*/  @P1 IMAD.MOV R11, RZ, RZ, R10 ;  /* 0x000000ffff0b1224 */ /* 0x000fc800078e020a */
[----:B------:R-:W-:Y:S02]  /*0a10*/  VIADD R12, R11, 0x1 ;  /* 0x000000010b0c7836 */ /* 0x000fe40000000000 */
[----:B------:R-:W-:-:S07]  /*0a20*/  @P2 IMAD.MOV R12, RZ, RZ, R11 ;  /* 0x000000ffff0c2224 */ /* 0x000fce00078e020b */
.L_x_18:
        /* <DEDUP_REMOVED lines=10> */
[----:B------:R-:W4:Y:S01]  /*0ad0*/  LDG.E R20, desc[UR10][R10.64+0xc] ;  /* 0x00000c0a0a147981 */ /* 0x000f22000c1e1900 */
[----:B------:R-:W-:Y:S01]  /*0ae0*/  VIADD R13, R13, 0x4 ;  /* 0x000000040d0d7836 */ /* 0x000fe20000000000 */
[----:B--2---:R-:W-:-:S02]  /*0af0*/  ISETP.NE.AND P1, PT, R14, R5, PT ;  /* 0x000000050e00720c */ /* 0x004fc40003f25270 */
        /* <DEDUP_REMOVED lines=8> */
[----:B------:R-:W-:-:S05]  /*0b80*/  @P1 IMAD.MOV R14, RZ, RZ, R12 ;  /* 0x000000ffff0e1224 */ /* 0x000fca00078e020c */
[----:B------:R-:W-:Y:S01]  /*0b90*/  IADD3 R12, PT, PT, R14, 0x1, RZ ;  /* 0x000000010e0c7810 */ /* 0x000fe20007ffe0ff */
[----:B------:R-:W-:-:S07]  /*0ba0*/  @P2 IMAD.MOV R12, RZ, RZ, R14 ;  /* 0x000000ffff0c2224 */ /* 0x000fce00078e020e */
.L_x_19:
[----:B------:R-:W-:Y:S05]  /*0bb0*/  @!P0 BRA `(.L_x_15) ;  /* 0x0000000000508947 */ /* 0x000fea0003800000 */
[----:B------:R-:W0:Y:S02]  /*0bc0*/  LDC.64 R10, c[0x0][0x3a0] ;  /* 0x0000e800ff0a7b82 */ /* 0x000e240000000a00 */
[----:B0-----:R-:W-:-:S05]  /*0bd0*/  IMAD.WIDE R10, R13, 0x4, R10 ;  /* 0x000000040d0a7825 */ /* 0x001fca00078e020a */
[----:B------:R-:W2:Y:S01]  /*0be0*/  LDG.E R14, desc[UR10][R10.64] ;  /* 0x0000000a0a0e7981 */ /* 0x000ea2000c1e1900 */
[----:B------:R-:W-:Y:S02]  /*0bf0*/  ISETP.NE.AND P1, PT, R9, 0x1, PT ;  /* 0x000000010900780c */ /* 0x000fe40003f25270 */
[----:B------:R-:W-:Y:S02]  /*0c00*/  IADD3 R13, PT, PT, R12, 0x1, RZ ;  /* 0x000000010c0d7810 */ /* 0x000fe40007ffe0ff */
[----:B--2---:R-:W-:-:S13]  /*0c10*/  ISETP.NE.AND P0, PT, R14, R5, PT ;  /* 0x000000050e00720c */ /* 0x004fda0003f05270 */
[----:B------:R-:W-:-:S04]  /*0c20*/  @P0 IMAD.MOV R13, RZ, RZ, R12 ;  /* 0x000000ffff0d0224 */ /* 0x000fc800078e020c */
[----:B------:R-:W-:Y:S01]  /*0c30*/  IMAD.MOV.U32 R12, RZ, RZ, R13 ;  /* 0x000000ffff0c7224 */ /* 0x000fe200078e000d */
[----:B------:R-:W-:Y:S06]  /*0c40*/  @!P1 BRA `(.L_x_15) ;  /* 0x00000000002c9947 */ /* 0x000fec0003800000 */
[----:B------:R-:W-:Y:S01]  /*0c50*/  ISETP.NE.AND P1, PT, R9, 0x2, PT ;  /* 0x000000020900780c */ /* 0x000fe20003f25270 */
[----:B------:R-:W2:-:S12]  /*0c60*/  LDG.E R14, desc[UR10][R10.64+0x4] ;  /* 0x0000040a0a0e7981 */ /* 0x000e98000c1e1900 */
[----:B------:R-:W3:Y:S01]  /*0c70*/  @P1 LDG.E R16, desc[UR10][R10.64+0x8] ;  /* 0x0000080a0a101981 */ /* 0x000ee2000c1e1900 */
[----:B------:R-:W-:Y:S02]  /*0c80*/  IADD3 R13, PT, PT, R12, 0x1, RZ ;  /* 0x000000010c0d7810 */ /* 0x000fe40007ffe0ff */
[-C--:B--2---:R-:W-:Y:S02]  /*0c90*/  ISETP.NE.AND P0, PT, R14, R5.reuse, PT ;  /* 0x000000050e00720c */ /* 0x084fe40003f05270 */
[----:B---3--:R-:W-:-:S11]  /*0ca0*/  ISETP.NE.AND P2, PT, R16, R5, P1 ;  /* 0x000000051000720c */ /* 0x008fd60000f45270 */
[----:B------:R-:W-:-:S04]  /*0cb0*/  @P0 IMAD.MOV R13, RZ, RZ, R12 ;  /* 0x000000ffff0d0224 */ /* 0x000fc800078e020c */
[----:B------:R-:W-:-:S05]  /*0cc0*/  IMAD.MOV.U32 R12, RZ, RZ, R13 ;  /* 0x000000ffff0c7224 */ /* 0x000fca00078e000d */
[----:B------:R-:W-:Y:S01]  /*0cd0*/  @P1 IADD3 R13, PT, PT, R12, 0x1, RZ ;  /* 0x000000010c0d1810 */ /* 0x000fe20007ffe0ff */
[----:B------:R-:W-:-:S04]  /*0ce0*/  @P2 IMAD.MOV R13, RZ, RZ, R12 ;  /* 0x000000ffff0d2224 */ /* 0x000fc800078e020c */
[----:B------:R-:W-:-:S07]  /*0cf0*/  @P1 IMAD.MOV.U32 R12, RZ, RZ, R13 ;  /* 0x000000ffff0c1224 */ /* 0x000fce00078e000d */
.L_x_15:
[----:B------:R-:W0:Y:S02]  /*0d00*/  LDC.64 R10, c[0x0][0x3a8] ;  /* 0x0000ea00ff0a7b82 */ /* 0x000e240000000a00 */
[----:B0-----:R-:W-:-:S05]  /*0d10*/  IMAD.WIDE.U32 R10, R24, 0x4, R10 ;  /* 0x00000004180a7825 */ /* 0x001fca00078e000a */
[----:B------:R0:W-:Y:S02]  /*0d20*/  STG.E desc[UR10][R10.64], R12 ;  /* 0x0000000c0a007986 */ /* 0x0001e4000c10190a */
.L_x_14:
[----:B----4-:R-:W-:Y:S05]  /*0d30*/  BSYNC.RECONVERGENT B1 ;  /* 0x0000000000017941 */ /* 0x010fea0003800200 */
.L_x_13:
[----:B------:R-:W-:Y:S02]  /*0d40*/  ISETP.GT.AND P0, PT, R4, R3, PT ;  /* 0x000000030400720c */ /* 0x000fe40003f04270 */
[----:B0-----:R-:W-:Y:S02]  /*0d50*/  CS2R R10, SRZ ;  /* 0x00000000000a7805 */ /* 0x001fe4000001ff00 */
[----:B------:R-:W-:-:S09]  /*0d60*/  CS2R R12, SRZ ;  /* 0x00000000000c7805 */ /* 0x000fd2000001ff00 */
[----:B------:R-:W-:Y:S05]  /*0d70*/  @!P0 BRA `(.L_x_20) ;  /* 0x0000000800e08947 */ /* 0x000fea0003800000 */
[----:B------:R-:W-:Y:S02]  /*0d80*/  ISETP.GE.U32.AND P1, PT, R6, 0x7, PT ;  /* 0x000000070600780c */ /* 0x000fe40003f26070 */
[----:B------:R-:W-:Y:S02]  /*0d90*/  CS2R R12, SRZ ;  /* 0x00000000000c7805 */ /* 0x000fe4000001ff00 */
[----:B------:R-:W-:Y:S02]  /*0da0*/  ISETP.NE.AND P0, PT, R8, RZ, PT ;  /* 0x000000ff0800720c */ /* 0x000fe40003f05270 */
[----:B------:R-:W-:Y:S02]  /*0db0*/  CS2R R10, SRZ ;  /* 0x00000000000a7805 */ /* 0x000fe4000001ff00 */
[----:B------:R-:W-:-:S05]  /*0dc0*/  MOV R26, R3 ;  /* 0x00000003001a7202 */ /* 0x000fca0000000f00 */
[----:B------:R-:W-:Y:S05]  /*0dd0*/  @!P1 BRA `(.L_x_21) ;  /* 0x0000000400609947 */ /* 0x000fea0003800000 */
[----:B------:R-:W-:Y:S01]  /*0de0*/  IMAD.MOV.U32 R26, RZ, RZ, R3 ;  /* 0x000000ffff1a7224 */ /* 0x000fe200078e0003 */
[----:B------:R-:W-:Y:S01]  /*0df0*/  CS2R R12, SRZ ;  /* 0x00000000000c7805 */ /* 0x000fe2000001ff00 */
[----:B------:R-:W-:-:S06]  /*0e00*/  UMOV UR4, URZ ;  /* 0x000000ff00047c82 */ /* 0x000fcc0008000000 */
.L_x_22:
[----:B------:R-:W0:Y:S02]  /*0e10*/  LDC.64 R16, c[0x0][0x3a0] ;  /* 0x0000e800ff107b82 */ /* 0x000e240000000a00 */
[----:B0-----:R-:W-:-:S05]  /*0e20*/  IMAD.WIDE R16, R26, 0x4, R16 ;  /* 0x000000041a107825 */ /* 0x001fca00078e0210 */
[----:B------:R-:W2:Y:S04]  /*0e30*/  LDG.E R14, desc[UR10][R16.64] ;  /* 0x0000000a100e7981 */ /* 0x000ea8000c1e1900 */
[----:B------:R-:W3:Y:S04]  /*0e40*/  LDG.E R18, desc[UR10][R16.64+0x4] ;  /* 0x0000040a10127981 */ /* 0x000ee8000c1e1900 */
[----:B------:R-:W4:Y:S04]  /*0e50*/  LDG.E R20, desc[UR10][R16.64+0x8] ;  /* 0x0000080a10147981 */ /* 0x000f28000c1e1900 */
[----:B------:R-:W5:Y:S01]  /*0e60*/  LDG.E R28, desc[UR10][R16.64+0xc] ;  /* 0x00000c0a101c7981 */ /* 0x000f62000c1e1900 */
[----:B--2---:R-:W-:-:S02]  /*0e70*/  ISETP.NE.AND P1, PT, R14, R5, PT ;  /* 0x000000050e00720c */ /* 0x004fc40003f25270 */
[----:B---3--:R-:W-:-:S11]  /*0e80*/  ISETP.NE.AND P2, PT, R18, R5, PT ;  /* 0x000000051200720c */ /* 0x008fd60003f45270 */
[----:B------:R-:W0:Y:S08]  /*0e90*/  @!P1 LDC R25, c[0x0][0x3c0] ;  /* 0x0000f000ff199b82 */ /* 0x000e300000000800 */
[----:B------:R-:W1:Y:S08]  /*0ea0*/  @!P1 LDC.64 R18, c[0x0][0x388] ;  /* 0x0000e200ff129b82 */ /* 0x000e700000000a00 */
[----:B------:R-:W2:Y:S08]  /*0eb0*/  @!P2 LDC R21, c[0x0][0x3c0] ;  /* 0x0000f000ff15ab82 */ /* 0x000eb00000000800 */
[----:B------:R-:W3:Y:S01]  /*0ec0*/  @!P2 LDC.64 R14, c[0x0][0x388] ;  /* 0x0000e200ff0eab82 */ /* 0x000ee20000000a00 */
[----:B0-----:R-:W-:-:S04]  /*0ed0*/  @!P1 IMAD R25, R26, R25, R23 ;  /* 0x000000191a199224 */ /* 0x001fc800078e0217 */
[----:B-1----:R-:W-:-:S06]  /*0ee0*/  @!P1 IMAD.WIDE R18, R25, 0x8, R18 ;  /* 0x0000000819129825 */ /* 0x002fcc00078e0212 */
[----:B------:R-:W5:Y:S01]  /*0ef0*/  @!P1 LDG.E.64 R18, desc[UR10][R18.64] ;  /* 0x0000000a12129981 */ /* 0x000f62000c1e1b00 */
[----:B--2---:R-:W-:-:S04]  /*0f00*/  @!P2 IMAD R21, R26, R21, R21 ;  /* 0x000000151a15a224 */ /* 0x004fc800078e0215 */
[----:B------:R-:W-:-:S04]  /*0f10*/  @!P2 IMAD.IADD R21, R21, 0x1, R23 ;  /* 0x000000011515a824 */ /* 0x000fc800078e0217 */
[----:B---3--:R-:W-:-:S06]  /*0f20*/  @!P2 IMAD.WIDE R14, R21, 0x8, R14 ;  /* 0x00000008150ea825 */ /* 0x008fcc00078e020e */
[----:B------:R-:W2:Y:S01]  /*0f30*/  @!P2 LDG.E.64 R14, desc[UR10][R14.64] ;  /* 0x0000000a0e0ea981 */ /* 0x000ea2000c1e1b00 */
[-C--:B----4-:R-:W-:Y:S02]  /*0f40*/  ISETP.NE.AND P3, PT, R20, R5.reuse, PT ;  /* 0x000000051400720c */ /* 0x090fe40003f65270 */
[----:B-----5:R-:W-:Y:S02]  /*0f50*/  ISETP.NE.AND P4, PT, R28, R5, PT ;  /* 0x000000051c00720c */ /* 0x020fe40003f85270 */
[----:B------:R-:W3:Y:S09]  /*0f60*/  LDG.E R28, desc[UR10][R16.64+0x10] ;  /* 0x0000100a101c7981 */ /* 0x000ef2000c1e1900 */
[----:B------:R-:W0:Y:S08]  /*0f70*/  @!P3 LDC R27, c[0x0][0x3c0] ;  /* 0x0000f000ff1bbb82 */ /* 0x000e300000000800 */
[----:B------:R-:W1:Y:S08]  /*0f80*/  @!P3 LDC.64 R20, c[0x0][0x388] ;  /* 0x0000e200ff14bb82 */ /* 0x000e700000000a00 */
[----:B------:R-:W4:Y:S01]  /*0f90*/  @!P4 LDC R25, c[0x0][0x3c0] ;  /* 0x0000f000ff19cb82 */ /* 0x000f220000000800 */
[----:B------:R-:W-:-:S02]  /*0fa0*/  @!P1 DADD R10, R10, R18 ;  /* 0x000000000a0a9229 */ /* 0x000fc40000000012 */
[----:B------:R-:W-:Y:S01]  /*0fb0*/  @!P1 DFMA R12, R18, R18, R12 ;  /* 0x00000012120c922b */ /* 0x000fe2000000000c */
[----:B------:R-:W-:-:S05]  /*0fc0*/  @!P3 IADD3 R18, PT, PT, R26, 0x2, RZ ;  /* 0x000000021a12b810 */ /* 0x000fca0007ffe0ff */
[----:B--2---:R-:W-:Y:S02]  /*0fd0*/  @!P2 DADD R10, R10, R14 ;  /* 0x000000000a0aa229 */ /* 0x004fe4000000000e */
[----:B------:R-:W-:Y:S01]  /*0fe0*/  @!P2 DFMA R12, R14, R14, R12 ;  /* 0x0000000e0e0ca22b */ /* 0x000fe2000000000c */
[----:B------:R-:W2:Y:S01]  /*0ff0*/  @!P4 LDC.64 R14, c[0x0][0x388] ;  /* 0x0000e200ff0ecb82 */ /* 0x000ea20000000a00 */
[----:B0-----:R-:W-:Y:S02]  /*1000*/  @!P3 IMAD R19, R18, R27, R23 ;  /* 0x0000001b1213b224 */ /* 0x001fe400078e0217 */
[----:B------:R0:W5:Y:S02]  /*1010*/  LDG.E R27, desc[UR10][R16.64+0x1c] ;  /* 0x00001c0a101b7981 */ /* 0x000164000c1e1900 */
[----:B-1----:R-:W-:-:S04]  /*1020*/  @!P3 IMAD.WIDE R18, R19, 0x8, R20 ;  /* 0x000000081312b825 */ /* 0x002fc800078e0214 */
[----:B------:R-:W-:Y:S02]  /*1030*/  @!P4 VIADD R20, R26, 0x3 ;  /* 0x000000031a14c836 */ /* 0x000fe40000000000 */
[----:B------:R-:W5:Y:S02]  /*1040*/  @!P3 LDG.E.64 R18, desc[UR10][R18.64] ;  /* 0x0000000a1212b981 */ /* 0x000f64000c1e1b00 */
[----:B----4-:R-:W-:Y:S02]  /*1050*/  @!P4 IMAD R25, R20, R25, R23 ;  /* 0x000000191419c224 */ /* 0x010fe400078e0217 */
[----:B------:R-:W4:Y:S02]  /*1060*/  LDG.E R20, desc[UR10][R16.64+0x14] ;  /* 0x0000140a10147981 */ /* 0x000f24000c1e1900 */
[----:B--2---:R-:W-:Y:S02]  /*1070*/  @!P4 IMAD.WIDE R14, R25, 0x8, R14 ;  /* 0x00000008190ec825 */ /* 0x004fe400078e020e */
[----:B------:R-:W2:Y:S04]  /*1080*/  LDG.E R25, desc[UR10][R16.64+0x18] ;  /* 0x0000180a10197981 */ /* 0x000ea8000c1e1900 */
[----:B------:R-:W2:Y:S01]  /*1090*/  @!P4 LDG.E.64 R14, desc[UR10][R14.64] ;  /* 0x0000000a0e0ec981 */ /* 0x000ea2000c1e1b00 */
[----:B---3--:R-:W-:-:S13]  /*10a0*/  ISETP.NE.AND P2, PT, R28, R5, PT ;  /* 0x000000051c00720c */ /* 0x008fda0003f45270 */
[----:B------:R-:W1:Y:S01]  /*10b0*/  @!P2 LDC R29, c[0x0][0x3c0] ;  /* 0x0000f000ff1dab82 */ /* 0x000e620000000800 */
[----:B-----5:R-:W-:Y:S02]  /*10c0*/  @!P3 DADD R10, R10, R18 ;  /* 0x000000000a0ab229 */ /* 0x020fe40000000012 */
[----:B------:R-:W-:Y:S01]  /*10d0*/  @!P3 DFMA R12, R18, R18, R12 ;  /* 0x00000012120cb22b */ /* 0x000fe2000000000c */
[----:B----4-:R-:W-:-:S04]  /*10e0*/  ISETP.NE.AND P1, PT, R20, R5, PT ;  /* 0x000000051400720c */ /* 0x010fc80003f25270 */
[----:B------:R-:W3:Y:S09]  /*10f0*/  @!P2 LDC.64 R20, c[0x0][0x388] ;  /* 0x0000e200ff14ab82 */ /* 0x000ef20000000a00 */
[----:B------:R-:W4:Y:S01]  /*1100*/  @!P1 LDC R28, c[0x0][0x3c0] ;  /* 0x0000f000ff1c9b82 */ /* 0x000f220000000800 */
[----:B--2---:R-:W-:-:S02]  /*1110*/  @!P4 DADD R10, R10, R14 ;  /* 0x000000000a0ac229 */ /* 0x004fc4000000000e */
[----:B------:R-:W-:Y:S01]  /*1120*/  @!P4 DFMA R12, R14, R14, R12 ;  /* 0x0000000e0e0cc22b */ /* 0x000fe2000000000c */
[----:B------:R-:W-:Y:S01]  /*1130*/  ISETP.NE.AND P4, PT, R25, R5, PT ;  /* 0x000000051900720c */ /* 0x000fe20003f85270 */
[----:B------:R-:W-:-:S03]  /*1140*/  @!P2 VIADD R14, R26, 0x4 ;  /* 0x000000041a0ea836 */ /* 0x000fc60000000000 */
[----:B------:R-:W2:Y:S01]  /*1150*/  @!P1 LDC.64 R18, c[0x0][0x388] ;  /* 0x0000e200ff129b82 */ /* 0x000ea20000000a00 */
[----:B-1----:R-:W-:-:S08]  /*1160*/  @!P2 IMAD R15, R14, R29, R23 ;  /* 0x0000001d0e0fa224 */ /* 0x002fd000078e0217 */
[----:B------:R-:W1:Y:S01]  /*1170*/  @!P4 LDC R14, c[0x0][0x3c0] ;  /* 0x0000f000ff0ecb82 */ /* 0x000e620000000800 */
[----:B---3--:R-:W-:Y:S01]  /*1180*/  @!P2 IMAD.WIDE R20, R15, 0x8, R20 ;  /* 0x000000080f14a825 */ /* 0x008fe200078e0214 */
[----:B------:R-:W-:-:S06]  /*1190*/  @!P1 IADD3 R15, PT, PT, R26, 0x5, RZ ;  /* 0x000000051a0f9810 */ /* 0x000fcc0007ffe0ff */
[----:B0-----:R-:W0:Y:S01]  /*11a0*/  @!P4 LDC.64 R16, c[0x0][0x388] ;  /* 0x0000e200ff10cb82 */ /* 0x001e220000000a00 */
[----:B------:R-:W-:Y:S01]  /*11b0*/  ISETP.NE.AND P3, PT, R27, R5, PT ;  /* 0x000000051b00720c */ /* 0x000fe20003f65270 */
[----:B----4-:R-:W-:Y:S01]  /*11c0*/  @!P1 IMAD R15, R15, R28, R23 ;  /* 0x0000001c0f0f9224 */ /* 0x010fe200078e0217 */
[----:B------:R-:W3:Y:S03]  /*11d0*/  @!P2 LDG.E.64 R20, desc[UR10][R20.64] ;  /* 0x0000000a1414a981 */ /* 0x000ee6000c1e1b00 */
[----:B--2---:R-:W-:-:S04]  /*11e0*/  @!P1 IMAD.WIDE R18, R15, 0x8, R18 ;  /* 0x000000080f129825 */ /* 0x004fc800078e0212 */
[----:B------:R-:W-:Y:S02]  /*11f0*/  @!P4 VIADD R15, R26, 0x6 ;  /* 0x000000061a0fc836 */ /* 0x000fe40000000000 */
[----:B------:R-:W2:Y:S02]  /*1200*/  @!P1 LDG.E.64 R18, desc[UR10][R18.64] ;  /* 0x0000000a12129981 */ /* 0x000ea4000c1e1b00 */
[----:B------:R-:W4:Y:S01]  /*1210*/  @!P3 LDC R28, c[0x0][0x3c0] ;  /* 0x0000f000ff1cbb82 */ /* 0x000f220000000800 */
[----:B-1----:R-:W-:-:S04]  /*1220*/  @!P4 IMAD R15, R15, R14, R23 ;  /* 0x0000000e0f0fc224 */ /* 0x002fc800078e0217 */
[----:B0-----:R-:W-:-:S03]  /*1230*/  @!P4 IMAD.WIDE R16, R15, 0x8, R16 ;  /* 0x000000080f10c825 */ /* 0x001fc600078e0210 */
[----:B------:R-:W0:Y:S01]  /*1240*/  @!P3 LDC.64 R14, c[0x0][0x388] ;  /* 0x0000e200ff0ebb82 */ /* 0x000e220000000a00 */
[----:B------:R-:W-:Y:S02]  /*1250*/  @!P3 VIADD R25, R26, 0x7 ;  /* 0x000000071a19b836 */ /* 0x000fe40000000000 */
[----:B------:R-:W5:Y:S02]  /*1260*/  @!P4 LDG.E.64 R16, desc[UR10][R16.64] ;  /* 0x0000000a1010c981 */ /* 0x000f64000c1e1b00 */
[----:B----4-:R-:W-:-:S04]  /*1270*/  @!P3 IMAD R25, R25, R28, R23 ;  /* 0x0000001c1919b224 */ /* 0x010fc800078e0217 */
[----:B0-----:R-:W-:-:S06]  /*1280*/  @!P3 IMAD.WIDE R14, R25, 0x8, R14 ;  /* 0x00000008190eb825 */ /* 0x001fcc00078e020e */
[----:B------:R-:W4:Y:S01]  /*1290*/  @!P3 LDG.E.64 R14, desc[UR10][R14.64] ;  /* 0x0000000a0e0eb981 */ /* 0x000f22000c1e1b00 */
[----:B------:R-:W-:Y:S01]  /*12a0*/  UIADD3 UR4, UPT, UPT, UR4, 0x8, URZ ;  /* 0x0000000804047890 */ /* 0x000fe2000fffe0ff */
[----:B------:R-:W-:Y:S01]  /*12b0*/  IADD3 R26, PT, PT, R26, 0x8, RZ ;  /* 0x000000081a1a7810 */ /* 0x000fe20007ffe0ff */
[----:B---3--:R-:W-:Y:S02]  /*12c0*/  @!P2 DADD R10, R10, R20 ;  /* 0x000000000a0aa229 */ /* 0x008fe40000000014 */
[----:B------:R-:W-:-:S06]  /*12d0*/  @!P2 DFMA R12, R20, R20, R12 ;  /* 0x00000014140ca22b */ /* 0x000fcc000000000c */
[----:B--2---:R-:W-:Y:S02]  /*12e0*/  @!P1 DADD R10, R10, R18 ;  /* 0x000000000a0a9229 */ /* 0x004fe40000000012 */
[----:B------:R-:W-:Y:S01]  /*12f0*/  @!P1 DFMA R12, R18, R18, R12 ;  /* 0x00000012120c922b */ /* 0x000fe2000000000c */
[----:B------:R-:W-:-:S05]  /*1300*/  ISETP.NE.AND P1, PT, R22, UR4, PT ;  /* 0x0000000416007c0c */ /* 0x000fca000bf25270 */
[----:B-----5:R-:W-:Y:S02]  /*1310*/  @!P4 DADD R10, R10, R16 ;  /* 0x000000000a0ac229 */ /* 0x020fe40000000010 */
[----:B------:R-:W-:-:S06]  /*1320*/  @!P4 DFMA R12, R16, R16, R12 ;  /* 0x00000010100cc22b */ /* 0x000fcc000000000c */
[----:B----4-:R-:W-:Y:S02]  /*1330*/  @!P3 DADD R10, R10, R14 ;  /* 0x000000000a0ab229 */ /* 0x010fe4000000000e */
[----:B------:R-:W-:Y:S01]  /*1340*/  @!P3 DFMA R12, R14, R14, R12 ;  /* 0x0000000e0e0cb22b */ /* 0x000fe2000000000c */
[----:B------:R-:W-:Y:S10]  /*1350*/  @P1 BRA `(.L_x_22) ;  /* 0xfffffff800ac1947 */ /* 0x000ff4000383ffff */
.L_x_21:
[----:B------:R-:W-:Y:S04]  /*1360*/  BSSY.RECONVERGENT B1, `(.L_x_20) ;  /* 0x0000059000017945 */ /* 0x000fe80003800200 */
        /* <DEDUP_REMOVED lines=9> */
[----:B------:R-:W4:Y:S04]  /*1400*/  LDG.E R20, desc[UR10][R18.64+0x8] ;  /* 0x0000080a12147981 */ /* 0x000f28000c1e1900 */
[----:B------:R-:W5:Y:S01]  /*1410*/  LDG.E R28, desc[UR10][R18.64+0xc] ;  /* 0x00000c0a121c7981 */ /* 0x000f62000c1e1900 */
[----:B--2---:R-:W-:-:S02]  /*1420*/  ISETP.NE.AND P1, PT, R14, R5, PT ;  /* 0x000000050e00720c */ /* 0x004fc40003f25270 */
[-C--:B---3--:R-:W-:Y:S02]  /*1430*/  ISETP.NE.AND P2, PT, R16, R5.reuse, PT ;  /* 0x000000051000720c */ /* 0x088fe40003f45270 */
[-C--:B----4-:R-:W-:Y:S02]  /*1440*/  ISETP.NE.AND P3, PT, R20, R5.reuse, PT ;  /* 0x000000051400720c */ /* 0x090fe40003f65270 */
[----:B-----5:R-:W-:-:S07]  /*1450*/  ISETP.NE.AND P4, PT, R28, R5, PT ;  /* 0x000000051c00720c */ /* 0x020fce0003f85270 */
[----:B------:R-:W0:Y:S08]  /*1460*/  @!P1 LDC R21, c[0x0][0x3c0] ;  /* 0x0000f000ff159b82 */ /* 0x000e300000000800 */
[----:B------:R-:W1:Y:S01]  /*1470*/  @!P1 LDC.64 R14, c[0x0][0x388] ;  /* 0x0000e200ff0e9b82 */ /* 0x000e620000000a00 */
[----:B------:R-:W-:-:S07]  /*1480*/  @!P3 IADD3 R19, PT, PT, R26, 0x2, RZ ;  /* 0x000000021a13b810 */ /* 0x000fce0007ffe0ff */
[----:B------:R-:W2:Y:S01]  /*1490*/  @!P2 LDC R25, c[0x0][0x3c0] ;  /* 0x0000f000ff19ab82 */ /* 0x000ea20000000800 */
[----:B0-----:R-:W-:-:S07]  /*14a0*/  @!P1 IMAD R21, R26, R21, R23 ;  /* 0x000000151a159224 */ /* 0x001fce00078e0217 */
[----:B------:R-:W0:Y:S01]  /*14b0*/  @!P2 LDC.64 R16, c[0x0][0x388] ;  /* 0x0000e200ff10ab82 */ /* 0x000e220000000a00 */
[----:B-1----:R-:W-:-:S07]  /*14c0*/  @!P1 IMAD.WIDE R14, R21, 0x8, R14 ;  /* 0x00000008150e9825 */ /* 0x002fce00078e020e */
[----:B------:R-:W1:Y:S01]  /*14d0*/  @!P3 LDC R28, c[0x0][0x3c0] ;  /* 0x0000f000ff1cbb82 */ /* 0x000e620000000800 */
[----:B------:R-:W3:Y:S01]  /*14e0*/  @!P1 LDG.E.64 R14, desc[UR10][R14.64] ;  /* 0x0000000a0e0e9981 */ /* 0x000ee2000c1e1b00 */
[----:B--2---:R-:W-:-:S06]  /*14f0*/  @!P2 IMAD R25, R26, R25, R25 ;  /* 0x000000191a19a224 */ /* 0x004fcc00078e0219 */
[----:B------:R-:W2:Y:S01]  /*1500*/  @!P3 LDC.64 R20, c[0x0][0x388] ;  /* 0x0000e200ff14bb82 */ /* 0x000ea20000000a00 */
[----:B------:R-:W-:-:S07]  /*1510*/  @!P2 IMAD.IADD R25, R25, 0x1, R23 ;  /* 0x000000011919a824 */ /* 0x000fce00078e0217 */
[----:B------:R-:W4:Y:S01]  /*1520*/  @!P4 LDC R18, c[0x0][0x3c0] ;  /* 0x0000f000ff12cb82 */ /* 0x000f220000000800 */
[----:B0-----:R-:W-:-:S04]  /*1530*/  @!P2 IMAD.WIDE R16, R25, 0x8, R16 ;  /* 0x000000081910a825 */ /* 0x001fc800078e0210 */
[----:B------:R-:W-:Y:S02]  /*1540*/  @!P4 VIADD R25, R26, 0x3 ;  /* 0x000000031a19c836 */ /* 0x000fe40000000000 */
[----:B------:R-:W5:Y:S01]  /*1550*/  @!P2 LDG.E.64 R16, desc[UR10][R16.64] ;  /* 0x0000000a1010a981 */ /* 0x000f62000c1e1b00 */
[----:B-1----:R-:W-:-:S04]  /*1560*/  @!P3 IMAD R19, R19, R28, R23 ;  /* 0x0000001c1313b224 */ /* 0x002fc800078e0217 */
[----:B--2---:R-:W-:-:S06]  /*1570*/  @!P3 IMAD.WIDE R20, R19, 0x8, R20 ;  /* 0x000000081314b825 */ /* 0x004fcc00078e0214 */
[----:B------:R-:W2:Y:S01]  /*1580*/  @!P3 LDG.E.64 R20, desc[UR10][R20.64] ;  /* 0x0000000a1414b981 */ /* 0x000ea2000c1e1b00 */
[----:B----4-:R-:W-:Y:S02]  /*1590*/  @!P4 IMAD R25, R25, R18, R23 ;  /* 0x000000121919c224 */ /* 0x010fe400078e0217 */
[----:B------:R-:W0:Y:S02]  /*15a0*/  @!P4 LDC.64 R18, c[0x0][0x388] ;  /* 0x0000e200ff12cb82 */ /* 0x000e240000000a00 */
[----:B0-----:R-:W-:-:S06]  /*15b0*/  @!P4 IMAD.WIDE R18, R25, 0x8, R18 ;  /* 0x000000081912c825 */ /* 0x001fcc00078e0212 */
[----:B------:R-:W4:Y:S01]  /*15c0*/  @!P4 LDG.E.64 R18, desc[UR10][R18.64] ;  /* 0x0000000a1212c981 */ /* 0x000f22000c1e1b00 */
[----:B------:R-:W-:Y:S01]  /*15d0*/  VIADD R26, R26, 0x4 ;  /* 0x000000041a1a7836 */ /* 0x000fe20000000000 */
[----:B---3--:R-:W-:Y:S02]  /*15e0*/  @!P1 DADD R10, R10, R14 ;  /* 0x000000000a0a9229 */ /* 0x008fe4000000000e */
[----:B------:R-:W-:-:S06]  /*15f0*/  @!P1 DFMA R12, R14, R14, R12 ;  /* 0x0000000e0e0c922b */ /* 0x000fcc000000000c */
[----:B-----5:R-:W-:Y:S02]  /*1600*/  @!P2 DADD R10, R10, R16 ;  /* 0x000000000a0aa229 */ /* 0x020fe40000000010 */
[----:B------:R-:W-:-:S06]  /*1610*/  @!P2 DFMA R12, R16, R16, R12 ;  /* 0x00000010100ca22b */ /* 0x000fcc000000000c */
[----:B--2---:R-:W-:Y:S02]  /*1620*/  @!P3 DADD R10, R10, R20 ;  /* 0x000000000a0ab229 */ /* 0x004fe40000000014 */
[----:B------:R-:W-:-:S06]  /*1630*/  @!P3 DFMA R12, R20, R20, R12 ;  /* 0x00000014140cb22b */ /* 0x000fcc000000000c */
[----:B----4-:R-:W-:Y:S02]  /*1640*/  @!P4 DADD R10, R10, R18 ;  /* 0x000000000a0ac229 */ /* 0x010fe40000000012 */
[----:B------:R-:W-:-:S11]  /*1650*/  @!P4 DFMA R12, R18, R18, R12 ;  /* 0x00000012120cc22b */ /* 0x000fd6000000000c */
.L_x_24:
[----:B------:R-:W-:Y:S05]  /*1660*/  @!P0 BRA `(.L_x_23) ;  /* 0x0000000000a08947 */ /* 0x000fea0003800000 */
[----:B------:R-:W-:Y:S02]  /*1670*/  ISETP.NE.AND P0, PT, R9, 0x1, PT ;  /* 0x000000010900780c */ /* 0x000fe40003f05270 */
[----:B------:R-:W-:-:S04]  /*1680*/  IADD3 R14, PT, PT, -R3, R4, RZ ;  /* 0x00000004030e7210 */ /* 0x000fc80007ffe1ff */
[----:B------:R-:W-:-:S04]  /*1690*/  LOP3.LUT R14, R14, 0x1, RZ, 0xc0, !PT ;  /* 0x000000010e0e7812 */ /* 0x000fc800078ec0ff */
[----:B------:R-:W-:-:S03]  /*16a0*/  ISETP.NE.U32.AND P2, PT, R14, 0x1, PT ;  /* 0x000000010e00780c */ /* 0x000fc60003f45070 */
[----:B------:R-:W-:Y:S10]  /*16b0*/  @!P0 BRA `(.L_x_25) ;  /* 0x0000000000588947 */ /* 0x000ff40003800000 */
[----:B------:R-:W0:Y:S02]  /*16c0*/  LDC.64 R18, c[0x0][0x3a0] ;  /* 0x0000e800ff127b82 */ /* 0x000e240000000a00 */
[----:B0-----:R-:W-:-:S05]  /*16d0*/  IMAD.WIDE R18, R26, 0x4, R18 ;  /* 0x000000041a127825 */ /* 0x001fca00078e0212 */
[----:B------:R-:W2:Y:S04]  /*16e0*/  LDG.E R14, desc[UR10][R18.64] ;  /* 0x0000000a120e7981 */ /* 0x000ea8000c1e1900 */
[----:B------:R-:W3:Y:S01]  /*16f0*/  LDG.E R16, desc[UR10][R18.64+0x4] ;  /* 0x0000040a12107981 */ /* 0x000ee2000c1e1900 */
[-C--:B--2---:R-:W-:Y:S02]  /*1700*/  ISETP.NE.AND P0, PT, R14, R5.reuse, PT ;  /* 0x000000050e00720c */ /* 0x084fe40003f05270 */
[----:B---3--:R-:W-:-:S11]  /*1710*/  ISETP.NE.AND P1, PT, R16, R5, PT ;  /* 0x000000051000720c */ /* 0x008fd60003f25270 */
[----:B------:R-:W0:Y:S08]  /*1720*/  @!P0 LDC R20, c[0x0][0x3c0] ;  /* 0x0000f000ff148b82 */ /* 0x000e300000000800 */
[----:B------:R-:W1:Y:S08]  /*1730*/  @!P1 LDC R25, c[0x0][0x3c0] ;  /* 0x0000f000ff199b82 */ /* 0x000e700000000800 */
[----:B------:R-:W2:Y:S08]  /*1740*/  @!P0 LDC.64 R16, c[0x0][0x388] ;  /* 0x0000e200ff108b82 */ /* 0x000eb00000000a00 */
[----:B------:R-:W3:Y:S01]  /*1750*/  @!P1 LDC.64 R14, c[0x0][0x388] ;  /* 0x0000e200ff0e9b82 */ /* 0x000ee20000000a00 */
[----:B0-----:R-:W-:-:S02]  /*1760*/  @!P0 IMAD R21, R26, R20, R23 ;  /* 0x000000141a158224 */ /* 0x001fc400078e0217 */
[----:B-1----:R-:W-:Y:S02]  /*1770*/  @!P1 IMAD R20, R26, R25, R25 ;  /* 0x000000191a149224 */ /* 0x002fe400078e0219 */
[----:B--2---:R-:W-:-:S04]  /*1780*/  @!P0 IMAD.WIDE R16, R21, 0x8, R16 ;  /* 0x0000000815108825 */ /* 0x004fc800078e0210 */
[----:B------:R-:W-:Y:S02]  /*1790*/  @!P1 IMAD.IADD R21, R20, 0x1, R23 ;  /* 0x0000000114159824 */ /* 0x000fe400078e0217 */
[----:B------:R-:W2:Y:S02]  /*17a0*/  @!P0 LDG.E.64 R16, desc[UR10][R16.64] ;  /* 0x0000000a10108981 */ /* 0x000ea4000c1e1b00 */
[----:B---3--:R-:W-:-:S06]  /*17b0*/  @!P1 IMAD.WIDE R14, R21, 0x8, R14 ;  /* 0x00000008150e9825 */ /* 0x008fcc00078e020e */
[----:B------:R-:W3:Y:S01]  /*17c0*/  @!P1 LDG.E.64 R14, desc[UR10][R14.64] ;  /* 0x0000000a0e0e9981 */ /* 0x000ee2000c1e1b00 */
[----:B------:R-:W-:Y:S01]  /*17d0*/  VIADD R26, R26, 0x2 ;  /* 0x000000021a1a7836 */ /* 0x000fe20000000000 */
[----:B--2---:R-:W-:Y:S02]  /*17e0*/  @!P0 DADD R10, R10, R16 ;  /* 0x000000000a0a8229 */ /* 0x004fe40000000010 */
[----:B------:R-:W-:-:S06]  /*17f0*/  @!P0 DFMA R12, R16, R16, R12 ;  /* 0x00000010100c822b */ /* 0x000fcc000000000c */
[----:B---3--:R-:W-:Y:S02]  /*1800*/  @!P1 DADD R10, R10, R14 ;  /* 0x000000000a0a9229 */ /* 0x008fe4000000000e */
[----:B------:R-:W-:-:S11]  /*1810*/  @!P1 DFMA R12, R14, R14, R12 ;  /* 0x0000000e0e0c922b */ /* 0x000fd6000000000c */
.L_x_25:
[----:B------:R-:W-:Y:S05]  /*1820*/  @P2 BRA `(.L_x_23) ;  /* 0x0000000000302947 */ /* 0x000fea0003800000 */
[----:B------:R-:W0:Y:S02]  /*1830*/  LDC.64 R14, c[0x0][0x3a0] ;  /* 0x0000e800ff0e7b82 */ /* 0x000e240000000a00 */
[----:B0-----:R-:W-:-:S06]  /*1840*/  IMAD.WIDE R14, R26, 0x4, R14 ;  /* 0x000000041a0e7825 */ /* 0x001fcc00078e020e */
[----:B------:R-:W2:Y:S02]  /*1850*/  LDG.E R14, desc[UR10][R14.64] ;  /* 0x0000000a0e0e7981 */ /* 0x000ea4000c1e1900 */
[----:B--2---:R-:W-:-:S13]  /*1860*/  ISETP.NE.AND P0, PT, R14, R5, PT ;  /* 0x000000050e00720c */ /* 0x004fda0003f05270 */
[----:B------:R-:W-:Y:S05]  /*1870*/  @P0 BRA `(.L_x_23) ;  /* 0x00000000001c0947 */ /* 0x000fea0003800000 */
[----:B------:R-:W0:Y:S01]  /*1880*/  LDC.64 R14, c[0x0][0x388] ;  /* 0x0000e200ff0e7b82 */ /* 0x000e220000000a00 */
[----:B------:R-:W1:Y:S02]  /*1890*/  LDCU UR4, c[0x0][0x3c0] ;  /* 0x00007800ff0477ac */ /* 0x000e640008000800 */
[----:B-1----:R-:W-:-:S04]  /*18a0*/  IMAD R17, R26, UR4, R23 ;  /* 0x000000041a117c24 */ /* 0x002fc8000f8e0217 */
[----:B0-----:R-:W-:-:S06]  /*18b0*/  IMAD.WIDE R14, R17, 0x8, R14 ;  /* 0x00000008110e7825 */ /* 0x001fcc00078e020e */
[----:B------:R-:W2:Y:S02]  /*18c0*/  LDG.E.64 R14, desc[UR10][R14.64] ;  /* 0x0000000a0e0e7981 */ /* 0x000ea4000c1e1b00 */
[----:B--2---:R-:W-:Y:S02]  /*18d0*/  DADD R10, R10, R14 ;  /* 0x000000000a0a7229 */ /* 0x004fe4000000000e */
[----:B------:R-:W-:-:S11]  /*18e0*/  DFMA R12, R14, R14, R12 ;  /* 0x0000000e0e0c722b */ /* 0x000fd6000000000c */
.L_x_23:
[----:B------:R-:W-:Y:S05]  /*18f0*/  BSYNC.RECONVERGENT B1 ;  /* 0x0000000000017941 */ /* 0x000fea0003800200 */
.L_x_20:
[----:B------:R-:W0:Y:S01]  /*1900*/  LDC.64 R16, c[0x0][0x3b0] ;  /* 0x0000ec00ff107b82 */ /* 0x000e220000000a00 */
[----:B------:R-:W1:Y:S07]  /*1910*/  LDCU UR4, c[0x0][0x3c0] ;  /* 0x00007800ff0477ac */ /* 0x000e6e0008000800 */
[----:B------:R-:W2:Y:S01]  /*1920*/  LDC.64 R14, c[0x0][0x3b8] ;  /* 0x0000ee00ff0e7b82 */ /* 0x000ea20000000a00 */
[----:B-1----:R-:W-:Y:S01]  /*1930*/  IMAD R19, R24, UR4, R23 ;  /* 0x0000000418137c24 */ /* 0x002fe2000f8e0217 */
[----:B------:R-:W-:-:S03]  /*1940*/  IADD3 R23, PT, PT, R23, UR8, RZ ;  /* 0x0000000817177c10 */ /* 0x000fc6000fffe0ff */
[----:B0-----:R-:W-:Y:S01]  /*1950*/  IMAD.WIDE R16, R19, 0x8, R16 ;  /* 0x0000000813107825 */ /* 0x001fe200078e0210 */
[----:B------:R-:W-:-:S04]  /*1960*/  ISETP.GE.AND P0, PT, R23, UR4, PT ;  /* 0x0000000417007c0c */ /* 0x000fc8000bf06270 */
[----:B------:R0:W-:Y:S01]  /*1970*/  STG.E.64 desc[UR10][R16.64], R10 ;  /* 0x0000000a10007986 */ /* 0x0001e2000c101b0a */
[----:B--2---:R-:W-:-:S05]  /*1980*/  IMAD.WIDE R14, R19, 0x8, R14 ;  /* 0x00000008130e7825 */ /* 0x004fca00078e020e */
[----:B------:R0:W-:Y:S03]  /*1990*/  STG.E.64 desc[UR10][R14.64], R12 ;  /* 0x0000000c0e007986 */ /* 0x0001e6000c101b0a */
[----:B------:R-:W-:Y:S05]  /*19a0*/  @!P0 BRA `(.L_x_26) ;  /* 0xffffffe800248947 */ /* 0x000fea000383ffff */
.L_x_12:
[----:B----4-:R-:W-:Y:S05]  /*19b0*/  BSYNC.RECONVERGENT B0 ;  /* 0x0000000000007941 */ /* 0x010fea0003800200 */
.L_x_11:
[----:B------:R-:W1:Y:S01]  /*19c0*/  LDCU UR4, c[0x0][0x398] ;  /* 0x00007300ff0477ac */ /* 0x000e620008000800 */
[----:B------:R-:W-:-:S05]  /*19d0*/  VIADD R5, R5, UR9 ;  /* 0x0000000905057c36 */ /* 0x000fca0008000000 */
[----:B-1----:R-:W-:-:S13]  /*19e0*/  ISETP.GE.AND P0, PT, R5, UR4, PT ;  /* 0x0000000405007c0c */ /* 0x002fda000bf06270 */
[----:B------:R-:W-:Y:S05]  /*19f0*/  @!P0 BRA `(.L_x_27) ;  /* 0xffffffe400f48947 */ /* 0x000fea000383ffff */
[----:B------:R-:W-:Y:S05]  /*1a00*/  EXIT ;  /* 0x000000000000794d */ /* 0x000fea0003800000 */
.L_x_28:
        /* <DEDUP_REMOVED lines=15> */
.L_x_45:


//--------------------- .text._Z3mapiPdS_iPiS0_i  --------------------------
	.section	.text._Z3mapiPdS_iPiS0_i,"ax",@progbits
	.align	128
        .global         _Z3mapiPdS_iPiS0_i
        .type           _Z3mapiPdS_iPiS0_i,@function
        .size           _Z3mapiPdS_iPiS0_i,(.L_x_46 - _Z3mapiPdS_iPiS0_i)
        .other          _Z3mapiPdS_iPiS0_i,@"STO_CUDA_ENTRY STV_DEFAULT"
_Z3mapiPdS_iPiS0_i:
.text._Z3mapiPdS_iPiS0_i:
[----:B------:R-:W-:Y:S01]  /*0000*/  LDC R1, c[0x0][0x37c] ;  /* 0x0000df00ff017b82 */ /* 0x000fe20000000800 */
[----:B------:R-:W0:Y:S07]  /*0010*/  S2R R3, SR_TID.X ;  /* 0x0000000000037919 */ /* 0x000e2e0000002100 */
[----:B------:R-:W0:Y:S01]  /*0020*/  S2UR UR4, SR_CTAID.X ;  /* 0x00000000000479c3 */ /* 0x000e220000002500 */
[----:B------:R-:W1:Y:S07]  /*0030*/  LDCU UR5, c[0x0][0x380] ;  /* 0x00007000ff0577ac */ /* 0x000e6e0008000800 */
[----:B------:R-:W0:Y:S02]  /*0040*/  LDC R0, c[0x0][0x360] ;  /* 0x0000d800ff007b82 */ /* 0x000e240000000800 */
[----:B0-----:R-:W-:-:S05]  /*0050*/  IMAD R0, R0, UR4, R3 ;  /* 0x0000000400007c24 */ /* 0x001fca000f8e0203 */
[----:B-1----:R-:W-:-:S13]  /*0060*/  ISETP.GE.AND P0, PT, R0, UR5, PT ;  /* 0x0000000500007c0c */ /* 0x002fda000bf06270 */
[----:B------:R-:W-:Y:S05]  /*0070*/  @P0 EXIT ;  /* 0x000000000000094d */ /* 0x000fea0003800000 */
[----:B------:R-:W0:Y:S01]  /*0080*/  LDCU UR4, c[0x0][0x398] ;  /* 0x00007300ff0477ac */ /* 0x000e220008000800 */
[----:B------:R-:W-:Y:S01]  /*0090*/  IMAD.MOV.U32 R2, RZ, RZ, RZ ;  /* 0x000000ffff027224 */ /* 0x000fe200078e00ff */
[----:B------:R-:W1:Y:S01]  /*00a0*/  LDCU.64 UR10, c[0x0][0x358] ;  /* 0x00006b00ff0a77ac */ /* 0x000e620008000a00 */
[----:B0-----:R-:W-:-:S09]  /*00b0*/  UISETP.GE.AND UP0, UPT, UR4, 0x1, UPT ;  /* 0x000000010400788c */ /* 0x001fd2000bf06270 */
[----:B-1----:R-:W-:Y:S05]  /*00c0*/  BRA.U !UP0, `(.L_x_29) ;  /* 0x0000000d08647547 */ /* 0x002fea000b800000 */
[----:B------:R-:W0:Y:S02]  /*00d0*/  LDCU UR9, c[0x0][0x3b0] ;  /* 0x00007600ff0977ac */ /* 0x000e240008000800 */
[----:B0-----:R-:W-:-:S09]  /*00e0*/  UISETP.GE.AND UP0, UPT, UR9, 0x1, UPT ;  /* 0x000000010900788c */ /* 0x001fd2000bf06270 */
[----:B------:R-:W-:Y:S05]  /*00f0*/  BRA.U !UP0, `(.L_x_30) ;  /* 0x0000000908387547 */ /* 0x000fea000b800000 */
[----:B------:R-:W-:Y:S02]  /*0100*/  ULOP3.LUT UR5, UR9, 0x7ffffff8, URZ, 0xc0, !UPT ;  /* 0x7ffffff809057892 */ /* 0x000fe4000f8ec0ff */
[----:B------:R-:W-:Y:S01]  /*0110*/  IMAD R3, R0, UR9, RZ ;  /* 0x0000000900037c24 */ /* 0x000fe2000f8e02ff */
[----:B------:R-:W-:Y:S01]  /*0120*/  ULOP3.LUT UR7, UR9, 0x7, URZ, 0xc0, !UPT ;  /* 0x0000000709077892 */ /* 0x000fe2000f8ec0ff */
[----:B------:R-:W-:Y:S01]  /*0130*/  IMAD.MOV.U32 R5, RZ, RZ, RZ ;  /* 0x000000ffff057224 */ /* 0x000fe200078e00ff */
[----:B------:R-:W-:Y:S01]  /*0140*/  ULOP3.LUT UR8, UR9, 0x3, URZ, 0xc0, !UPT ;  /* 0x0000000309087892 */ /* 0x000fe2000f8ec0ff */
[----:B------:R-:W-:Y:S01]  /*0150*/  IMAD.MOV.U32 R2, RZ, RZ, RZ ;  /* 0x000000ffff027224 */ /* 0x000fe200078e00ff */
[----:B------:R-:W-:Y:S01]  /*0160*/  UIADD3 UR6, UPT, UPT, -UR5, URZ, URZ ;  /* 0x000000ff05067290 */ /* 0x000fe2000fffe1ff */
[----:B------:R-:W-:Y:S02]  /*0170*/  IMAD.MOV.U32 R6, RZ, RZ, 0x20000000 ;  /* 0x20000000ff067424 */ /* 0x000fe400078e00ff */
[----:B------:R-:W-:-:S09]  /*0180*/  IMAD.MOV.U32 R7, RZ, RZ, 0x4202a05f ;  /* 0x4202a05fff077424 */ /* 0x000fd200078e00ff */
.L_x_36:
[----:B------:R-:W0:Y:S01]  /*0190*/  LDCU UR12, c[0x0][0x3b0] ;  /* 0x00007600ff0c77ac */ /* 0x000e220008000800 */
[----:B------:R-:W-:Y:S01]  /*01a0*/  CS2R R22, SRZ ;  /* 0x0000000000167805 */ /* 0x000fe2000001ff00 */
[----:B------:R-:W-:Y:S01]  /*01b0*/  UMOV UR4, URZ ;  /* 0x000000ff00047c82 */ /* 0x000fe20008000000 */
[----:B0-----:R-:W-:Y:S02]  /*01c0*/  UISETP.GE.U32.AND UP0, UPT, UR12, 0x8, UPT ;  /* 0x000000080c00788c */ /* 0x001fe4000bf06070 */
[----:B------:R-:W-:-:S07]  /*01d0*/  IMAD R4, R5, UR12, RZ ;  /* 0x0000000c05047c24 */ /* 0x000fce000f8e02ff */
[----:B------:R-:W-:Y:S05]  /*01e0*/  BRA.U !UP0, `(.L_x_31) ;  /* 0x0000000108c07547 */ /* 0x000fea000b800000 */
[----:B------:R-:W0:Y:S01]  /*01f0*/  LDC.64 R8, c[0x0][0x390] ;  /* 0x0000e400ff087b82 */ /* 0x000e220000000a00 */
[----:B------:R-:W-:Y:S01]  /*0200*/  IMAD.MOV.U32 R28, RZ, RZ, R3 ;  /* 0x000000ffff1c7224 */ /* 0x000fe200078e0003 */
[----:B------:R-:W-:Y:S01]  /*0210*/  CS2R R22, SRZ ;  /* 0x0000000000167805 */ /* 0x000fe2000001ff00 */
[----:B------:R-:W-:Y:S01]  /*0220*/  UMOV UR4, UR6 ;  /* 0x0000000600047c82 */ /* 0x000fe20008000000 */
[----:B0-----:R-:W-:-:S03]  /*0230*/  IMAD.WIDE.U32 R8, R4, 0x8, R8 ;  /* 0x0000000804087825 */ /* 0x001fc600078e0008 */
[----:B------:R-:W-:-:S05]  /*0240*/  IADD3 R8, P0, PT, R8, 0x20, RZ ;  /* 0x0000002008087810 */ /* 0x000fca0007f1e0ff */
[----:B------:R-:W-:-:S08]  /*0250*/  IMAD.X R9, RZ, RZ, R9, P0 ;  /* 0x000000ffff097224 */ /* 0x000fd000000e0609 */
.L_x_32:
[----:B------:R-:W0:Y:S01]  /*0260*/  LDC.64 R26, c[0x0][0x388] ;  /* 0x0000e200ff1a7b82 */ /* 0x000e220000000a00 */
[----:B------:R-:W2:Y:S04]  /*0270*/  LDG.E.64 R12, desc[UR10][R8.64+-0x20] ;  /* 0xffffe00a080c7981 */ /* 0x000ea8000c1e1b00 */
[----:B------:R-:W3:Y:S04]  /*0280*/  LDG.E.64 R18, desc[UR10][R8.64+-0x18] ;  /* 0xffffe80a08127981 */ /* 0x000ee8000c1e1b00 */
[----:B------:R-:W4:Y:S04]  /*0290*/  LDG.E.64 R14, desc[UR10][R8.64+-0x10] ;  /* 0xfffff00a080e7981 */ /* 0x000f28000c1e1b00 */
[----:B------:R-:W5:Y:S01]  /*02a0*/  LDG.E.64 R24, desc[UR10][R8.64+0x18] ;  /* 0x0000180a08187981 */ /* 0x000f62000c1e1b00 */
[----:B0-----:R-:W-:-:S05]  /*02b0*/  IMAD.WIDE R26, R28, 0x8, R26 ;  /* 0x000000081c1a7825 */ /* 0x001fca00078e021a */
[----:B------:R-:W2:Y:S04]  /*02c0*/  LDG.E.64 R10, desc[UR10][R26.64] ;  /* 0x0000000a1a0a7981 */ /* 0x000ea8000c1e1b00 */
[----:B------:R-:W3:Y:S04]  /*02d0*/  LDG.E.64 R20, desc[UR10][R26.64+0x8] ;  /* 0x0000080a1a147981 */ /* 0x000ee8000c1e1b00 */
[----:B------:R-:W4:Y:S01]  /*02e0*/  LDG.E.64 R16, desc[UR10][R26.64+0x10] ;  /* 0x0000100a1a107981 */ /* 0x000f22000c1e1b00 */
[----:B--2---:R-:W-:-:S03]  /*02f0*/  DADD R10, R10, -R12 ;  /* 0x000000000a0a7229 */ /* 0x004fc6000000080c */
[----:B------:R-:W2:Y:S05]  /*0300*/  LDG.E.64 R12, desc[UR10][R26.64+0x18] ;  /* 0x0000180a1a0c7981 */ /* 0x000eaa000c1e1b00 */
[----:B------:R-:W-:Y:S02]  /*0310*/  DFMA R22, R10, R10, R22 ;  /* 0x0000000a0a16722b */ /* 0x000fe40000000016 */
[----:B------:R-:W2:Y:S01]  /*0320*/  LDG.E.64 R10, desc[UR10][R8.64+-0x8] ;  /* 0xfffff80a080a7981 */ /* 0x000ea2000c1e1b00 */
[----:B---3--:R-:W-:-:S03]  /*0330*/  DADD R18, R20, -R18 ;  /* 0x0000000014127229 */ /* 0x008fc60000000812 */
[----:B------:R-:W3:Y:S05]  /*0340*/  LDG.E.64 R20, desc[UR10][R8.64] ;  /* 0x0000000a08147981 */ /* 0x000eea000c1e1b00 */
[----:B------:R-:W-:Y:S01]  /*0350*/  DFMA R18, R18, R18, R22 ;  /* 0x000000121212722b */ /* 0x000fe20000000016 */
[----:B------:R-:W3:Y:S01]  /*0360*/  LDG.E.64 R22, desc[UR10][R26.64+0x20] ;  /* 0x0000200a1a167981 */ /* 0x000ee2000c1e1b00 */
[----:B----4-:R-:W-:-:S08]  /*0370*/  DADD R14, R16, -R14 ;  /* 0x00000000100e7229 */ /* 0x010fd0000000080e */
[----:B------:R-:W-:Y:S01]  /*0380*/  DFMA R14, R14, R14, R18 ;  /* 0x0000000e0e0e722b */ /* 0x000fe20000000012 */
[----:B------:R-:W4:Y:S01]  /*0390*/  LDG.E.64 R18, desc[UR10][R26.64+0x30] ;  /* 0x0000300a1a127981 */ /* 0x000f22000c1e1b00 */
[----:B--2---:R-:W-:-:S03]  /*03a0*/  DADD R16, R12, -R10 ;  /* 0x000000000c107229 */ /* 0x004fc6000000080a */
[----:B------:R-:W2:Y:S04]  /*03b0*/  LDG.E.64 R10, desc[UR10][R8.64+0x8] ;  /* 0x0000080a080a7981 */ /* 0x000ea8000c1e1b00 */
[----:B------:R-:W2:Y:S01]  /*03c0*/  LDG.E.64 R12, desc[UR10][R26.64+0x28] ;  /* 0x0000280a1a0c7981 */ /* 0x000ea2000c1e1b00 */
[----:B------:R-:W-:-:S03]  /*03d0*/  DFMA R14, R16, R16, R14 ;  /* 0x00000010100e722b */ /* 0x000fc6000000000e */
[----:B------:R0:W4:Y:S01]  /*03e0*/  LDG.E.64 R16, desc[UR10][R8.64+0x10] ;  /* 0x0000100a08107981 */ /* 0x000122000c1e1b00 */
[----:B---3--:R-:W-:-:S03]  /*03f0*/  DADD R20, R22, -R20 ;  /* 0x0000000016147229 */ /* 0x008fc60000000814 */
[----:B------:R-:W5:Y:S05]  /*0400*/  LDG.E.64 R22, desc[UR10][R26.64+0x38] ;  /* 0x0000380a1a167981 */ /* 0x000f6a000c1e1b00 */
[----:B------:R-:W-:Y:S01]  /*0410*/  DFMA R14, R20, R20, R14 ;  /* 0x00000014140e722b */ /* 0x000fe2000000000e */
[----:B------:R-:W-:-:S04]  /*0420*/  UIADD3 UR4, UPT, UPT, UR4, 0x8, URZ ;  /* 0x0000000804047890 */ /* 0x000fc8000fffe0ff */
[----:B------:R-:W-:Y:S01]  /*0430*/  UISETP.NE.AND UP0, UPT, UR4, URZ, UPT ;  /* 0x000000ff0400728c */ /* 0x000fe2000bf05270 */
[----:B0-----:R-:W-:Y:S01]  /*0440*/  IADD3 R8, P0, PT, R8, 0x40, RZ ;  /* 0x0000004008087810 */ /* 0x001fe20007f1e0ff */
[----:B------:R-:W-:-:S04]  /*0450*/  VIADD R28, R28, 0x8 ;  /* 0x000000081c1c7836 */ /* 0x000fc80000000000 */
[----:B------:R-:W-:Y:S01]  /*0460*/  IMAD.X R9, RZ, RZ, R9, P0 ;  /* 0x000000ffff097224 */ /* 0x000fe200000e0609 */
[----:B--2---:R-:W-:Y:S02]  /*0470*/  DADD R10, R12, -R10 ;  /* 0x000000000c0a7229 */ /* 0x004fe4000000080a */
[----:B----4-:R-:W-:-:S06]  /*0480*/  DADD R16, R18, -R16 ;  /* 0x0000000012107229 */ /* 0x010fcc0000000810 */
[----:B------:R-:W-:Y:S02]  /*0490*/  DFMA R14, R10, R10, R14 ;  /* 0x0000000a0a0e722b */ /* 0x000fe4000000000e */
[----:B-----5:R-:W-:-:S06]  /*04a0*/  DADD R22, R22, -R24 ;  /* 0x0000000016167229 */ /* 0x020fcc0000000818 */
[----:B------:R-:W-:-:S08]  /*04b0*/  DFMA R14, R16, R16, R14 ;  /* 0x00000010100e722b */ /* 0x000fd0000000000e */
[----:B------:R-:W-:Y:S01]  /*04c0*/  DFMA R22, R22, R22, R14 ;  /* 0x000000161616722b */ /* 0x000fe2000000000e */
[----:B------:R-:W-:Y:S10]  /*04d0*/  BRA.U UP0, `(.L_x_32) ;  /* 0xfffffffd00607547 */ /* 0x000ff4000b83ffff */
[----:B------:R-:W-:-:S05]  /*04e0*/  UMOV UR4, UR5 ;  /* 0x0000000500047c82 */ /* 0x000fca0008000000 */
.L_x_31:
[----:B------:R-:W-:-:S09]  /*04f0*/  UISETP.NE.AND UP0, UPT, UR7, URZ, UPT ;  /* 0x000000ff0700728c */ /* 0x000fd2000bf05270 */
[----:B------:R-:W-:Y:S05]  /*0500*/  BRA.U !UP0, `(.L_x_33) ;  /* 0x00000005080c7547 */ /* 0x000fea000b800000 */
[----:B------:R-:W-:Y:S02]  /*0510*/  UIADD3 UR9, UPT, UPT, UR7, -0x1, URZ ;  /* 0xffffffff07097890 */ /* 0x000fe4000fffe0ff */
[----:B------:R-:W-:Y:S02]  /*0520*/  UISETP.NE.AND UP1, UPT, UR8, URZ, UPT ;  /* 0x000000ff0800728c */ /* 0x000fe4000bf25270 */
[----:B------:R-:W-:-:S09]  /*0530*/  UISETP.GE.U32.AND UP0, UPT, UR9, 0x3, UPT ;  /* 0x000000030900788c */ /* 0x000fd2000bf06070 */
[----:B------:R-:W-:Y:S05]  /*0540*/  BRA.U !UP0, `(.L_x_34) ;  /* 0x0000000108707547 */ /* 0x000fea000b800000 */
[----:B------:R-:W0:Y:S01]  /*0550*/  LDC.64 R8, c[0x0][0x390] ;  /* 0x0000e400ff087b82 */ /* 0x000e220000000a00 */
[----:B------:R-:W-:Y:S01]  /*0560*/  IADD3 R11, PT, PT, R3, UR4, RZ ;  /* 0x00000004030b7c10 */ /* 0x000fe2000fffe0ff */
[C---:B------:R-:W-:Y:S01]  /*0570*/  VIADD R13, R4.reuse, UR4 ;  /* 0x00000004040d7c36 */ /* 0x040fe20008000000 */
[----:B------:R-:W-:-:S05]  /*0580*/  IADD3 R10, P0, PT, R4, UR4, RZ ;  /* 0x00000004040a7c10 */ /* 0x000fca000ff1e0ff */
[----:B------:R-:W1:Y:S08]  /*0590*/  LDC.64 R28, c[0x0][0x388] ;  /* 0x0000e200ff1c7b82 */ /* 0x000e700000000a00 */
[----:B------:R-:W2:Y:S01]  /*05a0*/  LDC.64 R26, c[0x0][0x390] ;  /* 0x0000e400ff1a7b82 */ /* 0x000ea20000000a00 */
[----:B0-----:R-:W-:-:S06]  /*05b0*/  IMAD.WIDE.U32 R8, R13, 0x8, R8 ;  /* 0x000000080d087825 */ /* 0x001fcc00078e0008 */
[----:B------:R-:W3:Y:S01]  /*05c0*/  LDG.E.64 R8, desc[UR10][R8.64] ;  /* 0x0000000a08087981 */ /* 0x000ee2000c1e1b00 */
[----:B-1----:R-:W-:-:S04]  /*05d0*/  IMAD.WIDE R28, R11, 0x8, R28 ;  /* 0x000000080b1c7825 */ /* 0x002fc800078e021c */
[----:B------:R-:W-:Y:S01]  /*05e0*/  IMAD.X R11, RZ, RZ, RZ, P0 ;  /* 0x000000ffff0b7224 */ /* 0x000fe200000e06ff */
[----:B------:R-:W3:Y:S01]  /*05f0*/  LDG.E.64 R24, desc[UR10][R28.64] ;  /* 0x0000000a1c187981 */ /* 0x000ee2000c1e1b00 */
[----:B--2---:R-:W-:-:S03]  /*0600*/  LEA R26, P0, R10, R26, 0x3 ;  /* 0x0000001a0a1a7211 */ /* 0x004fc600078018ff */
[----:B------:R-:W2:Y:S01]  /*0610*/  LDG.E.64 R14, desc[UR10][R28.64+0x10] ;  /* 0x0000100a1c0e7981 */ /* 0x000ea2000c1e1b00 */
[----:B------:R-:W-:-:S03]  /*0620*/  LEA.HI.X R27, R10, R27, R11, 0x3, P0 ;  /* 0x0000001b0a1b7211 */ /* 0x000fc600000f1c0b */
[----:B------:R-:W4:Y:S04]  /*0630*/  LDG.E.64 R18, desc[UR10][R28.64+0x18] ;  /* 0x0000180a1c127981 */ /* 0x000f28000c1e1b00 */
[----:B------:R-:W5:Y:S04]  /*0640*/  LDG.E.64 R10, desc[UR10][R28.64+0x8] ;  /* 0x0000080a1c0a7981 */ /* 0x000f68000c1e1b00 */
[----:B------:R-:W5:Y:S04]  /*0650*/  LDG.E.64 R12, desc[UR10][R26.64+0x8] ;  /* 0x0000080a1a0c7981 */ /* 0x000f68000c1e1b00 */
[----:B------:R-:W2:Y:S04]  /*0660*/  LDG.E.64 R16, desc[UR10][R26.64+0x10] ;  /* 0x0000100a1a107981 */ /* 0x000ea8000c1e1b00 */
[----:B------:R-:W4:Y:S01]  /*0670*/  LDG.E.64 R20, desc[UR10][R26.64+0x18] ;  /* 0x0000180a1a147981 */ /* 0x000f22000c1e1b00 */
[----:B------:R-:W-:Y:S01]  /*0680*/  UIADD3 UR4, UPT, UPT, UR4, 0x4, URZ ;  /* 0x0000000404047890 */ /* 0x000fe2000fffe0ff */
[----:B---3--:R-:W-:-:S08]  /*0690*/  DADD R24, R24, -R8 ;  /* 0x0000000018187229 */ /* 0x008fd00000000808 */
[----:B------:R-:W-:Y:S02]  /*06a0*/  DFMA R22, R24, R24, R22 ;  /* 0x000000181816722b */ /* 0x000fe40000000016 */
[----:B-----5:R-:W-:Y:S02]  /*06b0*/  DADD R10, R10, -R12 ;  /* 0x000000000a0a7229 */ /* 0x020fe4000000080c */
[----:B--2---:R-:W-:-:S06]  /*06c0*/  DADD R14, R14, -R16 ;  /* 0x000000000e0e7229 */ /* 0x004fcc0000000810 */
[----:B------:R-:W-:Y:S02]  /*06d0*/  DFMA R22, R10, R10, R22 ;  /* 0x0000000a0a16722b */ /* 0x000fe40000000016 */
[----:B----4-:R-:W-:-:S06]  /*06e0*/  DADD R18, R18, -R20 ;  /* 0x0000000012127229 */ /* 0x010fcc0000000814 */
[----:B------:R-:W-:-:S08]  /*06f0*/  DFMA R22, R14, R14, R22 ;  /* 0x0000000e0e16722b */ /* 0x000fd00000000016 */
[----:B------:R-:W-:-:S11]  /*0700*/  DFMA R22, R18, R18, R22 ;  /* 0x000000121216722b */ /* 0x000fd60000000016 */
.L_x_34:
[----:B------:R-:W-:Y:S05]  /*0710*/  BRA.U !UP1, `(.L_x_33) ;  /* 0x0000000109887547 */ /* 0x000fea000b800000 */
[----:B------:R-:W-:Y:S02]  /*0720*/  UISETP.NE.AND UP0, UPT, UR8, 0x1, UPT ;  /* 0x000000010800788c */ /* 0x000fe4000bf05270 */
[----:B------:R-:W-:-:S07]  /*0730*/  ULOP3.LUT UP1, URZ, UR12, 0x1, URZ, 0xc0, !UPT ;  /* 0x000000010cff7892 */ /* 0x000fce000f82c0ff */
[----:B------:R-:W-:Y:S05]  /*0740*/  BRA.U !UP0, `(.L_x_35) ;  /* 0x0000000108507547 */ /* 0x000fea000b800000 */
[----:B------:R-:W0:Y:S01]  /*0750*/  LDC.64 R12, c[0x0][0x388] ;  /* 0x0000e200ff0c7b82 */ /* 0x000e220000000a00 */
[----:B------:R-:W-:Y:S01]  /*0760*/  VIADD R15, R3, UR4 ;  /* 0x00000004030f7c36 */ /* 0x000fe20008000000 */
[C---:B------:R-:W-:Y:S01]  /*0770*/  IADD3 R16, P0, PT, R4.reuse, UR4, RZ ;  /* 0x0000000404107c10 */ /* 0x040fe2000ff1e0ff */
[----:B------:R-:W-:-:S05]  /*0780*/  VIADD R17, R4, UR4 ;  /* 0x0000000404117c36 */ /* 0x000fca0008000000 */
[----:B------:R-:W1:Y:S08]  /*0790*/  LDC.64 R10, c[0x0][0x390] ;  /* 0x0000e400ff0a7b82 */ /* 0x000e700000000a00 */
[----:B------:R-:W2:Y:S01]  /*07a0*/  LDC.64 R8, c[0x0][0x390] ;  /* 0x0000e400ff087b82 */ /* 0x000ea20000000a00 */
[----:B0-----:R-:W-:-:S04]  /*07b0*/  IMAD.WIDE R12, R15, 0x8, R12 ;  /* 0x000000080f0c7825 */ /* 0x001fc800078e020c */
[----:B-1----:R-:W-:Y:S02]  /*07c0*/  IMAD.WIDE.U32 R14, R17, 0x8, R10 ;  /* 0x00000008110e7825 */ /* 0x002fe400078e000a */
[----:B------:R-:W3:Y:S02]  /*07d0*/  LDG.E.64 R10, desc[UR10][R12.64] ;  /* 0x0000000a0c0a7981 */ /* 0x000ee4000c1e1b00 */
[----:B------:R-:W-:Y:S02]  /*07e0*/  IMAD.X R17, RZ, RZ, RZ, P0 ;  /* 0x000000ffff117224 */ /* 0x000fe400000e06ff */
[----:B------:R-:W3:Y:S01]  /*07f0*/  LDG.E.64 R14, desc[UR10][R14.64] ;  /* 0x0000000a0e0e7981 */ /* 0x000ee2000c1e1b00 */
[----:B--2---:R-:W-:-:S04]  /*0800*/  LEA R8, P0, R16, R8, 0x3 ;  /* 0x0000000810087211 */ /* 0x004fc800078018ff */
[----:B------:R-:W-:Y:S02]  /*0810*/  LEA.HI.X R9, R16, R9, R17, 0x3, P0 ;  /* 0x0000000910097211 */ /* 0x000fe400000f1c11 */
[----:B------:R-:W2:Y:S04]  /*0820*/  LDG.E.64 R16, desc[UR10][R12.64+0x8] ;  /* 0x0000080a0c107981 */ /* 0x000ea8000c1e1b00 */
[----:B------:R-:W2:Y:S01]  /*0830*/  LDG.E.64 R8, desc[UR10][R8.64+0x8] ;  /* 0x0000080a08087981 */ /* 0x000ea2000c1e1b00 */
[----:B------:R-:W-:Y:S01]  /*0840*/  UIADD3 UR4, UPT, UPT, UR4, 0x2, URZ ;  /* 0x0000000204047890 */ /* 0x000fe2000fffe0ff */
[----:B---3--:R-:W-:-:S08]  /*0850*/  DADD R10, R10, -R14 ;  /* 0x000000000a0a7229 */ /* 0x008fd0000000080e */
[----:B------:R-:W-:Y:S02]  /*0860*/  DFMA R22, R10, R10, R22 ;  /* 0x0000000a0a16722b */ /* 0x000fe40000000016 */
[----:B--2---:R-:W-:-:S08]  /*0870*/  DADD R16, R16, -R8 ;  /* 0x0000000010107229 */ /* 0x004fd00000000808 */
[----:B------:R-:W-:-:S11]  /*0880*/  DFMA R22, R16, R16, R22 ;  /* 0x000000101016722b */ /* 0x000fd60000000016 */
.L_x_35:
[----:B------:R-:W-:Y:S05]  /*0890*/  BRA.U !UP1, `(.L_x_33) ;  /* 0x0000000109287547 */ /* 0x000fea000b800000 */
[----:B------:R-:W0:Y:S01]  /*08a0*/  LDC.64 R8, c[0x0][0x388] ;  /* 0x0000e200ff087b82 */ /* 0x000e220000000a00 */
[----:B------:R-:W-:Y:S02]  /*08b0*/  VIADD R13, R3, UR4 ;  /* 0x00000004030d7c36 */ /* 0x000fe40008000000 */
[----:B------:R-:W-:-:S05]  /*08c0*/  VIADD R15, R4, UR4 ;  /* 0x00000004040f7c36 */ /* 0x000fca0008000000 */
[----:B------:R-:W1:Y:S01]  /*08d0*/  LDC.64 R10, c[0x0][0x390] ;  /* 0x0000e400ff0a7b82 */ /* 0x000e620000000a00 */
[----:B0-----:R-:W-:-:S06]  /*08e0*/  IMAD.WIDE R8, R13, 0x8, R8 ;  /* 0x000000080d087825 */ /* 0x001fcc00078e0208 */
[----:B------:R-:W2:Y:S01]  /*08f0*/  LDG.E.64 R8, desc[UR10][R8.64] ;  /* 0x0000000a08087981 */ /* 0x000ea2000c1e1b00 */
[----:B-1----:R-:W-:-:S06]  /*0900*/  IMAD.WIDE.U32 R10, R15, 0x8, R10 ;  /* 0x000000080f0a7825 */ /* 0x002fcc00078e000a */
[----:B------:R-:W2:Y:S02]  /*0910*/  LDG.E.64 R10, desc[UR10][R10.64] ;  /* 0x0000000a0a0a7981 */ /* 0x000ea4000c1e1b00 */
[----:B--2---:R-:W-:-:S08]  /*0920*/  DADD R12, R8, -R10 ;  /* 0x00000000080c7229 */ /* 0x004fd0000000080a */
[----:B------:R-:W-:-:S11]  /*0930*/  DFMA R22, R12, R12, R22 ;  /* 0x0000000c0c16722b */ /* 0x000fd60000000016 */
.L_x_33:
[----:B------:R-:W0:Y:S01]  /*0940*/  LDCU UR4, c[0x0][0x398] ;  /* 0x00007300ff0477ac */ /* 0x000e220008000800 */
[----:B------:R-:W-:Y:S01]  /*0950*/  IADD3 R4, PT, PT, R5, 0x1, RZ ;  /* 0x0000000105047810 */ /* 0x000fe20007ffe0ff */
[----:B------:R-:W-:-:S06]  /*0960*/  DSETP.GEU.AND P0, PT, R22, R6, PT ;  /* 0x000000061600722a */ /* 0x000fcc0003f0e000 */
[----:B------:R-:W-:Y:S02]  /*0970*/  FSEL R6, R22, R6, !P0 ;  /* 0x0000000616067208 */ /* 0x000fe40004000000 */
[----:B------:R-:W-:Y:S02]  /*0980*/  FSEL R7, R23, R7, !P0 ;  /* 0x0000000717077208 */ /* 0x000fe40004000000 */
[----:B------:R-:W-:Y:S02]  /*0990*/  SEL R2, R5, R2, !P0 ;  /* 0x0000000205027207 */ /* 0x000fe40004000000 */
[----:B0-----:R-:W-:-:S13]  /*09a0*/  ISETP.NE.AND P1, PT, R4, UR4, PT ;  /* 0x0000000404007c0c */ /* 0x001fda000bf25270 */
[----:B------:R-:W-:Y:S05]  /*09b0*/  @!P1 BRA `(.L_x_29) ;  /* 0x0000000400289947 */ /* 0x000fea0003800000 */
[----:B------:R-:W-:Y:S01]  /*09c0*/  IMAD.MOV.U32 R5, RZ, RZ, R4 ;  /* 0x000000ffff057224 */ /* 0x000fe200078e0004 */
[----:B------:R-:W-:Y:S06]  /*09d0*/  BRA `(.L_x_36) ;  /* 0xfffffff400ec7947 */ /* 0x000fec000383ffff */
.L_x_30:
[----:B------:R-:W-:Y:S01]  /*09e0*/  UISETP.GE.U32.AND UP0, UPT, UR4, 0x4, UPT ;  /* 0x000000040400788c */ /* 0x000fe2000bf06070 */
[----:B------:R-:W-:Y:S01]  /*09f0*/  CS2R R2, SRZ ;  /* 0x0000000000027805 */ /* 0x000fe2000001ff00 */
[----:B------:R-:W-:Y:S01]  /*0a00*/  IMAD.MOV.U32 R4, RZ, RZ, 0x20000000 ;  /* 0x20000000ff047424 */ /* 0x000fe200078e00ff */
[----:B------:R-:W-:Y:S01]  /*0a10*/  ULOP3.LUT UR5, UR4, 0x3, URZ, 0xc0, !UPT ;  /* 0x0000000304057892 */ /* 0x000fe2000f8ec0ff */
[----:B------:R-:W-:-:S05]  /*0a20*/  IMAD.MOV.U32 R5, RZ, RZ, 0x4202a05f ;  /* 0x4202a05fff057424 */ /* 0x000fca00078e00ff */
[----:B------:R-:W-:Y:S06]  /*0a30*/  BRA.U !UP0, `(.L_x_37) ;  /* 0x0000000108dc7547 */ /* 0x000fec000b800000 */
[----:B------:R-:W-:Y:S01]  /*0a40*/  ULOP3.LUT UR4, UR4, 0x7ffffffc, URZ, 0xc0, !UPT ;  /* 0x7ffffffc04047892 */ /* 0x000fe2000f8ec0ff */
[----:B------:R-:W-:Y:S01]  /*0a50*/  IMAD.MOV.U32 R6, RZ, RZ, RZ ;  /* 0x000000ffff067224 */ /* 0x000fe200078e00ff */
[----:B------:R-:W-:Y:S01]  /*0a60*/  MOV R5, 0x4202a05f ;  /* 0x4202a05f00057802 */ /* 0x000fe20000000f00 */
[----:B------:R-:W-:Y:S01]  /*0a70*/  IMAD.MOV.U32 R2, RZ, RZ, RZ ;  /* 0x000000ffff027224 */ /* 0x000fe200078e00ff */
[----:B------:R-:W-:Y:S01]  /*0a80*/  UISETP.GT.AND UP0, UPT, UR4, URZ, UPT ;  /* 0x000000ff0400728c */ /* 0x000fe2000bf04270 */
[----:B------:R-:W-:Y:S02]  /*0a90*/  IMAD.MOV.U32 R4, RZ, RZ, 0x20000000 ;  /* 0x20000000ff047424 */ /* 0x000fe400078e00ff */
[----:B------:R-:W-:-:S06]  /*0aa0*/  IMAD.U32 R3, RZ, RZ, UR4 ;  /* 0x00000004ff037e24 */ /* 0x000fcc000f8e00ff */
[----:B------:R-:W-:Y:S05]  /*0ab0*/  BRA.U !UP0, `(.L_x_38) ;  /* 0x0000000108a07547 */ /* 0x000fea000b800000 */
[----:B------:R-:W-:Y:S01]  /*0ac0*/  IMAD.IADD R7, R3, 0x1, -R6 ;  /* 0x0000000103077824 */ /* 0x000fe200078e0a06 */
[----:B------:R-:W-:-:S04]  /*0ad0*/  PLOP3.LUT P0, PT, PT, PT, PT, 0x80, 0x8 ;  /* 0x000000000008781c */ /* 0x000fc80003f0f070 */
[----:B------:R-:W-:-:S13]  /*0ae0*/  ISETP.GT.AND P1, PT, R7, 0xc, PT ;  /* 0x0000000c0700780c */ /* 0x000fda0003f24270 */
[----:B------:R-:W-:Y:S05]  /*0af0*/  @!P1 BRA `(.L_x_39) ;  /* 0x0000000000549947 */ /* 0x000fea0003800000 */
[----:B------:R-:W-:Y:S01]  /*0b00*/  PLOP3.LUT P0, PT, PT, PT, PT, 0x8, 0x80 ;  /* 0x000000000080781c */ /* 0x000fe20003f0e170 */
[----:B------:R-:W-:-:S12]  /*0b10*/  VIADD R7, R3, 0xfffffff4 ;  /* 0xfffffff403077836 */ /* 0x000fd80000000000 */
.L_x_40:
[----:B------:R-:W-:-:S06]  /*0b20*/  DSETP.GT.AND P2, PT, R4, RZ, PT ;  /* 0x000000ff0400722a */ /* 0x000fcc0003f44000 */
[----:B------:R-:W-:Y:S02]  /*0b30*/  FSEL R5, R5, RZ, !P2 ;  /* 0x000000ff05057208 */ /* 0x000fe40005000000 */
[----:B------:R-:W-:Y:S02]  /*0b40*/  FSEL R4, R4, RZ, !P2 ;  /* 0x000000ff04047208 */ /* 0x000fe40005000000 */
[----:B------:R-:W-:-:S04]  /*0b50*/  SEL R2, R6, R2, P2 ;  /* 0x0000000206027207 */ /* 0x000fc80001000000 */
[----:B------:R-:W-:-:S06]  /*0b60*/  DSETP.GT.AND P3, PT, R4, RZ, PT ;  /* 0x000000ff0400722a */ /* 0x000fcc0003f64000 */
[----:B------:R-:W-:Y:S02]  /*0b70*/  FSEL R4, R4, RZ, !P3 ;  /* 0x000000ff04047208 */ /* 0x000fe40005800000 */
[----:B------:R-:W-:-:S06]  /*0b80*/  FSEL R5, R5, RZ, !P3 ;  /* 0x000000ff05057208 */ /* 0x000fcc0005800000 */
[----:B------:R-:W-:Y:S01]  /*0b90*/  DSETP.GT.AND P4, PT, R4, RZ, PT ;  /* 0x000000ff0400722a */ /* 0x000fe20003f84000 */
[----:B------:R-:W-:-:S05]  /*0ba0*/  @P3 VIADD R2, R6, 0x4 ;  /* 0x0000000406023836 */ /* 0x000fca0000000000 */
[----:B------:R-:W-:Y:S02]  /*0bb0*/  FSEL R4, R4, RZ, !P4 ;  /* 0x000000ff04047208 */ /* 0x000fe40006000000 */
[----:B------:R-:W-:-:S06]  /*0bc0*/  FSEL R5, R5, RZ, !P4 ;  /* 0x000000ff05057208 */ /* 0x000fcc0006000000 */
[----:B------:R-:W-:Y:S01]  /*0bd0*/  DSETP.GT.AND P1, PT, R4, RZ, PT ;  /* 0x000000ff0400722a */ /* 0x000fe20003f24000 */
[----:B------:R-:W-:-:S05]  /*0be0*/  @P4 VIADD R2, R6, 0x8 ;  /* 0x0000000806024836 */ /* 0x000fca0000000000 */
[----:B------:R-:W-:Y:S02]  /*0bf0*/  FSEL R4, R4, RZ, !P1 ;  /* 0x000000ff04047208 */ /* 0x000fe40004800000 */
[----:B------:R-:W-:-:S06]  /*0c00*/  FSEL R5, R5, RZ, !P1 ;  /* 0x000000ff05057208 */ /* 0x000fcc0004800000 */
[C---:B------:R-:W-:Y:S01]  /*0c10*/  @P1 VIADD R2, R6.reuse, 0xc ;  /* 0x0000000c06021836 */ /* 0x040fe20000000000 */
[----:B------:R-:W-:-:S04]  /*0c20*/  IADD3 R6, PT, PT, R6, 0x10, RZ ;  /* 0x0000001006067810 */ /* 0x000fc80007ffe0ff */
[----:B------:R-:W-:-:S13]  /*0c30*/  ISETP.GE.AND P2, PT, R6, R7, PT ;  /* 0x000000070600720c */ /* 0x000fda0003f46270 */
[----:B------:R-:W-:Y:S05]  /*0c40*/  @!P2 BRA `(.L_x_40) ;  /* 0xfffffffc00b4a947 */ /* 0x000fea000383ffff */
.L_x_39:
[----:B------:R-:W-:-:S05]  /*0c50*/  IMAD.IADD R7, R3, 0x1, -R6 ;  /* 0x0000000103077824 */ /* 0x000fca00078e0a06 */
[----:B------:R-:W-:-:S13]  /*0c60*/  ISETP.GT.AND P1, PT, R7, 0x4, PT ;  /* 0x000000040700780c */ /* 0x000fda0003f24270 */
[----:B------:R-:W-:Y:S05]  /*0c70*/  @!P1 BRA `(.L_x_41) ;  /* 0x0000000000289947 */ /* 0x000fea0003800000 */
[----:B------:R-:W-:Y:S01]  /*0c80*/  DSETP.GT.AND P1, PT, R4, RZ, PT ;  /* 0x000000ff0400722a */ /* 0x000fe20003f24000 */
[----:B------:R-:W-:-:S05]  /*0c90*/  PLOP3.LUT P0, PT, PT, PT, PT, 0x8, 0x80 ;  /* 0x000000000080781c */ /* 0x000fca0003f0e170 */
[----:B------:R-:W-:Y:S02]  /*0ca0*/  FSEL R5, R5, RZ, !P1 ;  /* 0x000000ff05057208 */ /* 0x000fe40004800000 */
[----:B------:R-:W-:Y:S02]  /*0cb0*/  FSEL R4, R4, RZ, !P1 ;  /* 0x000000ff04047208 */ /* 0x000fe40004800000 */
[----:B------:R-:W-:-:S04]  /*0cc0*/  SEL R2, R6, R2, P1 ;  /* 0x0000000206027207 */ /* 0x000fc80000800000 */
[----:B------:R-:W-:-:S06]  /*0cd0*/  DSETP.GT.AND P2, PT, R4, RZ, PT ;  /* 0x000000ff0400722a */ /* 0x000fcc0003f44000 */
[----:B------:R-:W-:Y:S02]  /*0ce0*/  FSEL R4, R4, RZ, !P2 ;  /* 0x000000ff04047208 */ /* 0x000fe40005000000 */
[----:B------:R-:W-:-:S06]  /*0cf0*/  FSEL R5, R5, RZ, !P2 ;  /* 0x000000ff05057208 */ /* 0x000fcc0005000000 */
[C---:B------:R-:W-:Y:S02]  /*0d00*/  @P2 VIADD R2, R6.reuse, 0x4 ;  /* 0x0000000406022836 */ /* 0x040fe40000000000 */
[----:B------:R-:W-:-:S07]  /*0d10*/  VIADD R6, R6, 0x8 ;  /* 0x0000000806067836 */ /* 0x000fce0000000000 */
.L_x_41:
[----:B------:R-:W-:-:S13]  /*0d20*/  ISETP.NE.OR P0, PT, R6, R3, P0 ;  /* 0x000000030600720c */ /* 0x000fda0000705670 */
[----:B------:R-:W-:Y:S05]  /*0d30*/  @!P0 BRA `(.L_x_37) ;  /* 0x00000000001c8947 */ /* 0x000fea0003800000 */
.L_x_38:
[----:B------:R-:W-:-:S06]  /*0d40*/  DSETP.GT.AND P1, PT, R4, RZ, PT ;  /* 0x000000ff0400722a */ /* 0x000fcc0003f24000 */
[C---:B------:R-:W-:Y:S01]  /*0d50*/  SEL R2, R6.reuse, R2, P1 ;  /* 0x0000000206027207 */ /* 0x040fe20000800000 */
[----:B------:R-:W-:Y:S01]  /*0d60*/  VIADD R6, R6, 0x4 ;  /* 0x0000000406067836 */ /* 0x000fe20000000000 */
[----:B------:R-:W-:Y:S02]  /*0d70*/  FSEL R5, R5, RZ, !P1 ;  /* 0x000000ff05057208 */ /* 0x000fe40004800000 */
[----:B------:R-:W-:Y:S02]  /*0d80*/  FSEL R4, R4, RZ, !P1 ;  /* 0x000000ff04047208 */ /* 0x000fe40004800000 */
[----:B------:R-:W-:-:S13]  /*0d90*/  ISETP.NE.AND P0, PT, R6, R3, PT ;  /* 0x000000030600720c */ /* 0x000fda0003f05270 */
[----:B------:R-:W-:Y:S05]  /*0da0*/  @P0 BRA `(.L_x_38) ;  /* 0xfffffffc00e40947 */ /* 0x000fea000383ffff */
.L_x_37:
[----:B------:R-:W-:-:S09]  /*0db0*/  UISETP.NE.AND UP0, UPT, UR5, URZ, UPT ;  /* 0x000000ff0500728c */ /* 0x000fd2000bf05270 */
[----:B------:R-:W-:Y:S05]  /*0dc0*/  BRA.U !UP0, `(.L_x_29) ;  /* 0x0000000108247547 */ /* 0x000fea000b800000 */
[----:B------:R-:W-:-:S05]  /*0dd0*/  UMOV UR4, URZ ;  /* 0x000000ff00047c82 */ /* 0x000fca0008000000 */
.L_x_42:
[----:B------:R-:W-:Y:S01]  /*0de0*/  UIADD3 UR4, UPT, UPT, UR4, 0x1, URZ ;  /* 0x0000000104047890 */ /* 0x000fe2000fffe0ff */
[----:B------:R-:W-:-:S03]  /*0df0*/  DSETP.GT.AND P0, PT, R4, RZ, PT ;  /* 0x000000ff0400722a */ /* 0x000fc60003f04000 */
[----:B------:R-:W-:-:S03]  /*0e00*/  UISETP.NE.AND UP0, UPT, UR4, UR5, UPT ;  /* 0x000000050400728c */ /* 0x000fc6000bf05270 */
[C---:B------:R-:W-:Y:S01]  /*0e10*/  SEL R2, R3.reuse, R2, P0 ;  /* 0x0000000203027207 */ /* 0x040fe20000000000 */
[----:B------:R-:W-:Y:S01]  /*0e20*/  VIADD R3, R3, 0x1 ;  /* 0x0000000103037836 */ /* 0x000fe20000000000 */
[----:B------:R-:W-:Y:S02]  /*0e30*/  FSEL R5, R5, RZ, !P0 ;  /* 0x000000ff05057208 */ /* 0x000fe40004000000 */
[----:B------:R-:W-:Y:S02]  /*0e40*/  FSEL R4, R4, RZ, !P0 ;  /* 0x000000ff04047208 */ /* 0x000fe40004000000 */
[----:B------:R-:W-:Y:S05]  /*0e50*/  BRA.U UP0, `(.L_x_42) ;  /* 0xfffffffd00e07547 */ /* 0x000fea000b83ffff */
.L_x_29:
[----:B------:R-:W0:Y:S02]  /*0e60*/  LDC.64 R4, c[0x0][0x3a8] ;  /* 0x0000ea00ff047b82 */ /* 0x000e240000000a00 */
[----:B0-----:R-:W-:-:S05]  /*0e70*/  IMAD.WIDE R4, R0, 0x4, R4 ;  /* 0x0000000400047825 */ /* 0x001fca00078e0204 */
[----:B------:R-:W-:Y:S01]  /*0e80*/  STG.E desc[UR10][R4.64], R2 ;  /* 0x0000000204007986 */ /* 0x000fe2000c10190a */
[----:B------:R-:W-:Y:S05]  /*0e90*/  EXIT ;  /* 0x000000000000794d */ /* 0x000fea0003800000 */
.L_x_43:
        /* <DEDUP_REMOVED lines=14> */
.L_x_46:


//--------------------- .nv.global.init           --------------------------
	.section	.nv.global.init,"aw",@progbits
	.align	4
.nv.global.init:
	.type		mrg32k3aM1SubSeq,@object
	.size		mrg32k3aM1SubSeq,(mrg32k3aM2SubSeq - mrg32k3aM1SubSeq)
mrg32k3aM1SubSeq:
        /*0000*/ 	.byte	0x0b, 0xcc, 0xee, 0x04, 0x73, 0x29, 0x8b, 0x6f, 0xf6, 0x53, 0x03, 0xf6, 0x23, 0xf6, 0xea, 0xda
        /* <DEDUP_REMOVED lines=125> */
	.type		mrg32k3aM2SubSeq,@object
	.size		mrg32k3aM2SubSeq,(mrg32k3aM1 - mrg32k3aM2SubSeq)
mrg32k3aM2SubSeq:
        /* <DEDUP_REMOVED lines=126> */
	.type		mrg32k3aM1,@object
	.size		mrg32k3aM1,(mrg32k3aM1Seq - mrg32k3aM1)
mrg32k3aM1:
        /* <DEDUP_REMOVED lines=144> */
	.type		mrg32k3aM1Seq,@object
	.size		mrg32k3aM1Seq,(mrg32k3aM2 - mrg32k3aM1Seq)
mrg32k3aM1Seq:
        /* <DEDUP_REMOVED lines=144> */
	.type		mrg32k3aM2,@object
	.size		mrg32k3aM2,(mrg32k3aM2Seq - mrg32k3aM2)
mrg32k3aM2:
        /* <DEDUP_REMOVED lines=144> */
	.type		mrg32k3aM2Seq,@object
	.size		mrg32k3aM2Seq,(precalc_xorwow_matrix - mrg32k3aM2Seq)
mrg32k3aM2Seq:
        /* <DEDUP_REMOVED lines=144> */
	.type		precalc_xorwow_matrix,@object
	.size		precalc_xorwow_matrix,(precalc_xorwow_offset_matrix - precalc_xorwow_matrix)
precalc_xorwow_matrix:
        /* <DEDUP_REMOVED lines=6400> */
	.type		precalc_xorwow_offset_matrix,@object
	.size		precalc_xorwow_offset_matrix,(.L_1 - precalc_xorwow_offset_matrix)
precalc_xorwow_offset_matrix:
        /* <DEDUP_REMOVED lines=6400> */
.L_1:


//--------------------- .nv.shared.reserved.0     --------------------------
	.section	.nv.shared.reserved.0,"aw",@nobits
	.weak		__nv_reservedSMEM_offset_0_alias
	.size		__nv_reservedSMEM_offset_0_alias, 0, 64
	.other		__nv_reservedSMEM_offset_0_alias,@"STO_CUDA_RESERVED_SHARED STV_DEFAULT"
__nv_reservedSMEM_offset_0_alias:
	.zero		0
	.zero		64


//--------------------- .nv.constant0._Z4map3iPdS_iPiS0_S_S_S0_S_S_i --------------------------
	.section	.nv.constant0._Z4map3iPdS_iPiS0_S_S_S0_S_S_i,"a",@progbits
	.sectionflags	@""
	.align	4
.nv.constant0._Z4map3iPdS_iPiS0_S_S_S0_S_S_i:
	.zero		988


//--------------------- .nv.constant0._Z4map2iPdS_iPiS0_S_S_i --------------------------
	.section	.nv.constant0._Z4map2iPdS_iPiS0_S_S_i,"a",@progbits
	.sectionflags	@""
	.align	4
.nv.constant0._Z4map2iPdS_iPiS0_S_S_i:
	.zero		964


//--------------------- .nv.constant0._Z3mapiPdS_iPiS0_i --------------------------
	.section	.nv.constant0._Z3mapiPdS_iPiS0_i,"a",@progbits
	.sectionflags	@""
	.align	4
.nv.constant0._Z3mapiPdS_iPiS0_i:
	.zero		948


//--------------------- SYMBOLS --------------------------

	.type		.nv.reservedSmem.offset0,@object
	.size		.nv.reservedSmem.offset0,0x4
